	.target	sm_100a

	.elftype	@"ET_EXEC"


//--------------------- .note.nv.tkinfo           --------------------------
	.section	.note.nv.tkinfo,"",@"SHT_NOTE"
	.sectionflags	@"SHF_NOTE_NV_TKINFO"
	.tkinfo
        /*0018*/ 	.word	0x00000002
        /*0030*/ 	.string	""
        /*0030*/ 	.string	"ptxas"
        /*0030*/ 	.string	"Cuda compilation tools, release 13.0, V13.0.88"
        /*0030*/ 	.string	"Build cuda_13.0.r13.0/compiler.36424714_0"
        /*0030*/ 	.string	"-arch sm_100a -m 64 "



//--------------------- .note.nv.cuinfo           --------------------------
	.section	.note.nv.cuinfo,"",@"SHT_NOTE"
	.sectionflags	@"SHF_NOTE_NV_CUINFO"
        /*0018*/ 	.short	0x0002
        /*001a*/ 	.short	0x0064
        /*001c*/ 	.short	0x0082
	.zero		2


//--------------------- .nv.info                  --------------------------
	.section	.nv.info,"",@"SHT_CUDA_INFO"
	.align	4


	//----- nvinfo : EIATTR_REGCOUNT
	.align		4
        /*0000*/ 	.byte	0x04, 0x2f
        /*0002*/ 	.short	(.L_19 - .L_18)
	.align		4
.L_18:
        /*0004*/ 	.word	index@(_ZN7cutlass13device_kernelINS_4gemm6kernel13GemmUniversalIN4cute5tupleIJiiiiEEENS1_10collective13CollectiveMmaINS1_35MainloopSm100TmaUmmaWarpSpecializedILi6ELi2ELi4ENS5_IJNS4_1CILi1EEESB_SB_EEEEENS5_IJNSA_ILi128EEENSA_ILi64EEENSA_ILi32EEEEEENS_12float_e5m2_tENS5_IJlSB_lEEESI_SJ_NS4_8TiledMMAINS4_8MMA_AtomIJNS4_10MMA_TraitsINS4_19SM100_MMA_F8F6F4_SSEJSI_SI_fSE_SF_NS4_17integral_constantINS4_4UMMA5MajorELSQ_0EEESR_NSO_INSP_7ScaleInELSS_0EEEST_EEEEEENS4_6LayoutISC_NS5_IJNSA_ILi0EEESX_SX_EEEEENS5_IJNS4_10UnderscoreES10_S10_EEEEENS4_13SM90_TMA_LOADENS4_14ComposedLayoutINS4_7SwizzleILi1ELi4ELi3EEENS4_18smem_ptr_flag_bitsILi8EEENSW_INS5_IJNSA_ILi8EEESG_EEENS5_IJSG_SB_EEEEEEEvNS4_8identityES13_S1D_vS1E_EENS_8epilogue10collective18CollectiveEpilogueINS1G_23Sm100TmaWarpSpecializedILi1ELi1ELi64ELb0ELb0EEEJSH_NS5_IJNSW_ISE_SB_EENSW_ISF_SB_EEEEESI_SJ_SI_SJ_NS1G_6fusion15FusionCallbacksIS1K_NS1O_17LinearCombinationISI_fSI_fLNS_15FloatRoundStyleE2EEESH_S1N_JEEENS4_5SM1004TMEM4LOAD26SM100_TMEM_LOAD_32dp32b64xES13_NS14_INS15_ILi2ELi4ELi3EEES18_NSW_INS5_IJS19_SF_EEENS5_IJSF_SB_EEEEEEENS4_39AutoVectorizingCopyWithAssumedAlignmentILi128EEENS4_14SM90_TMA_STOREES22_S24_S24_EEEvvEEEEvNT_6ParamsE)
        /*0008*/ 	.word	0x000000c2


	//----- nvinfo : EIATTR_FRAME_SIZE
	.align		4
.L_19:
        /*000c*/ 	.byte	0x04, 0x11
        /*000e*/ 	.short	(.L_21 - .L_20)
	.align		4
.L_20:
        /*0010*/ 	.word	index@($__internal_2_$__cuda_sm10x_tcgen05_guardrail_trap_unallocated_columns_being_dealloced)
        /*0014*/ 	.word	0x00000000


	//----- nvinfo : EIATTR_FRAME_SIZE
	.align		4
.L_21:
        /*0018*/ 	.byte	0x04, 0x11
        /*001a*/ 	.short	(.L_23 - .L_22)
	.align		4
.L_22:
        /*001c*/ 	.word	index@($__internal_1_$__cuda_sm10x_tcgen05_guardrail_trap_phase_invalid_during_alloc)
        /*0020*/ 	.word	0x00000000


	//----- nvinfo : EIATTR_FRAME_SIZE
	.align		4
.L_23:
        /*0024*/ 	.byte	0x04, 0x11
        /*0026*/ 	.short	(.L_25 - .L_24)
	.align		4
.L_24:
        /*0028*/ 	.word	index@($__internal_0_$__cuda_sm10x_tcgen05_guardrail_trap_col_being_dealloced_not_returned_by_alloc)
        /*002c*/ 	.word	0x00000000


	//----- nvinfo : EIATTR_FRAME_SIZE
	.align		4
.L_25:
        /*0030*/ 	.byte	0x04, 0x11
        /*0032*/ 	.short	(.L_27 - .L_26)
	.align		4
.L_26:
        /*0034*/ 	.word	index@(_ZN7cutlass13device_kernelINS_4gemm6kernel13GemmUniversalIN4cute5tupleIJiiiiEEENS1_10collective13CollectiveMmaINS1_35MainloopSm100TmaUmmaWarpSpecializedILi6ELi2ELi4ENS5_IJNS4_1CILi1EEESB_SB_EEEEENS5_IJNSA_ILi128EEENSA_ILi64EEENSA_ILi32EEEEEENS_12float_e5m2_tENS5_IJlSB_lEEESI_SJ_NS4_8TiledMMAINS4_8MMA_AtomIJNS4_10MMA_TraitsINS4_19SM100_MMA_F8F6F4_SSEJSI_SI_fSE_SF_NS4_17integral_constantINS4_4UMMA5MajorELSQ_0EEESR_NSO_INSP_7ScaleInELSS_0EEEST_EEEEEENS4_6LayoutISC_NS5_IJNSA_ILi0EEESX_SX_EEEEENS5_IJNS4_10UnderscoreES10_S10_EEEEENS4_13SM90_TMA_LOADENS4_14ComposedLayoutINS4_7SwizzleILi1ELi4ELi3EEENS4_18smem_ptr_flag_bitsILi8EEENSW_INS5_IJNSA_ILi8EEESG_EEENS5_IJSG_SB_EEEEEEEvNS4_8identityES13_S1D_vS1E_EENS_8epilogue10collective18CollectiveEpilogueINS1G_23Sm100TmaWarpSpecializedILi1ELi1ELi64ELb0ELb0EEEJSH_NS5_IJNSW_ISE_SB_EENSW_ISF_SB_EEEEESI_SJ_SI_SJ_NS1G_6fusion15FusionCallbacksIS1K_NS1O_17LinearCombinationISI_fSI_fLNS_15FloatRoundStyleE2EEESH_S1N_JEEENS4_5SM1004TMEM4LOAD26SM100_TMEM_LOAD_32dp32b64xES13_NS14_INS15_ILi2ELi4ELi3EEES18_NSW_INS5_IJS19_SF_EEENS5_IJSF_SB_EEEEEEENS4_39AutoVectorizingCopyWithAssumedAlignmentILi128EEENS4_14SM90_TMA_STOREES22_S24_S24_EEEvvEEEEvNT_6ParamsE)
        /*0038*/ 	.word	0x00000000


	//----- nvinfo : EIATTR_MIN_STACK_SIZE
	.align		4
.L_27:
        /*003c*/ 	.byte	0x04, 0x12
        /*003e*/ 	.short	(.L_29 - .L_28)
	.align		4
.L_28:
        /*0040*/ 	.word	index@(_ZN7cutlass13device_kernelINS_4gemm6kernel13GemmUniversalIN4cute5tupleIJiiiiEEENS1_10collective13CollectiveMmaINS1_35MainloopSm100TmaUmmaWarpSpecializedILi6ELi2ELi4ENS5_IJNS4_1CILi1EEESB_SB_EEEEENS5_IJNSA_ILi128EEENSA_ILi64EEENSA_ILi32EEEEEENS_12float_e5m2_tENS5_IJlSB_lEEESI_SJ_NS4_8TiledMMAINS4_8MMA_AtomIJNS4_10MMA_TraitsINS4_19SM100_MMA_F8F6F4_SSEJSI_SI_fSE_SF_NS4_17integral_constantINS4_4UMMA5MajorELSQ_0EEESR_NSO_INSP_7ScaleInELSS_0EEEST_EEEEEENS4_6LayoutISC_NS5_IJNSA_ILi0EEESX_SX_EEEEENS5_IJNS4_10UnderscoreES10_S10_EEEEENS4_13SM90_TMA_LOADENS4_14ComposedLayoutINS4_7SwizzleILi1ELi4ELi3EEENS4_18smem_ptr_flag_bitsILi8EEENSW_INS5_IJNSA_ILi8EEESG_EEENS5_IJSG_SB_EEEEEEEvNS4_8identityES13_S1D_vS1E_EENS_8epilogue10collective18CollectiveEpilogueINS1G_23Sm100TmaWarpSpecializedILi1ELi1ELi64ELb0ELb0EEEJSH_NS5_IJNSW_ISE_SB_EENSW_ISF_SB_EEEEESI_SJ_SI_SJ_NS1G_6fusion15FusionCallbacksIS1K_NS1O_17LinearCombinationISI_fSI_fLNS_15FloatRoundStyleE2EEESH_S1N_JEEENS4_5SM1004TMEM4LOAD26SM100_TMEM_LOAD_32dp32b64xES13_NS14_INS15_ILi2ELi4ELi3EEES18_NSW_INS5_IJS19_SF_EEENS5_IJSF_SB_EEEEEEENS4_39AutoVectorizingCopyWithAssumedAlignmentILi128EEENS4_14SM90_TMA_STOREES22_S24_S24_EEEvvEEEEvNT_6ParamsE)
        /*0044*/ 	.word	0x00000000
.L_29:


//--------------------- .nv.compat                --------------------------
	.section	.nv.compat,"",@"SHT_CUDA_COMPAT_INFO"
	.align	4
        /*0000*/ 	.byte	0x02, 0x09, 0x01, 0x00, 0x02, 0x02, 0x02, 0x00, 0x02, 0x05, 0x05, 0x00, 0x03, 0x07, 0x01, 0x01
        /*0010*/ 	.byte	0x02, 0x03, 0x01, 0x00, 0x02, 0x06, 0x01, 0x00, 0x04, 0x0b, 0x08, 0x00, 0x09, 0x00, 0x00, 0x00
        /*0020*/ 	.byte	0x00, 0x00, 0x00, 0x00


//--------------------- .nv.info._ZN7cutlass13device_kernelINS_4gemm6kernel13GemmUniversalIN4cute5tupleIJiiiiEEENS1_10collective13CollectiveMmaINS1_35MainloopSm100TmaUmmaWarpSpecializedILi6ELi2ELi4ENS5_IJNS4_1CILi1EEESB_SB_EEEEENS5_IJNSA_ILi128EEENSA_ILi64EEENSA_ILi32EEEEEENS_12float_e5m2_tENS5_IJlSB_lEEESI_SJ_NS4_8TiledMMAINS4_8MMA_AtomIJNS4_10MMA_TraitsINS4_19SM100_MMA_F8F6F4_SSEJSI_SI_fSE_SF_NS4_17integral_constantINS4_4UMMA5MajorELSQ_0EEESR_NSO_INSP_7ScaleInELSS_0EEEST_EEEEEENS4_6LayoutISC_NS5_IJNSA_ILi0EEESX_SX_EEEEENS5_IJNS4_10UnderscoreES10_S10_EEEEENS4_13SM90_TMA_LOADENS4_14ComposedLayoutINS4_7SwizzleILi1ELi4ELi3EEENS4_18smem_ptr_flag_bitsILi8EEENSW_INS5_IJNSA_ILi8EEESG_EEENS5_IJSG_SB_EEEEEEEvNS4_8identityES13_S1D_vS1E_EENS_8epilogue10collective18CollectiveEpilogueINS1G_23Sm100TmaWarpSpecializedILi1ELi1ELi64ELb0ELb0EEEJSH_NS5_IJNSW_ISE_SB_EENSW_ISF_SB_EEEEESI_SJ_SI_SJ_NS1G_6fusion15FusionCallbacksIS1K_NS1O_17LinearCombinationISI_fSI_fLNS_15FloatRoundStyleE2EEESH_S1N_JEEENS4_5SM1004TMEM4LOAD26SM100_TMEM_LOAD_32dp32b64xES13_NS14_INS15_ILi2ELi4ELi3EEES18_NSW_INS5_IJS19_SF_EEENS5_IJSF_SB_EEEEEEENS4_39AutoVectorizingCopyWithAssumedAlignmentILi128EEENS4_14SM90_TMA_STOREES22_S24_S24_EEEvvEEEEvNT_6ParamsE --------------------------
	.section	.nv.info._ZN7cutlass13device_kernelINS_4gemm6kernel13GemmUniversalIN4cute5tupleIJiiiiEEENS1_10collective13CollectiveMmaINS1_35MainloopSm100TmaUmmaWarpSpecializedILi6ELi2ELi4ENS5_IJNS4_1CILi1EEESB_SB_EEEEENS5_IJNSA_ILi128EEENSA_ILi64EEENSA_ILi32EEEEEENS_12float_e5m2_tENS5_IJlSB_lEEESI_SJ_NS4_8TiledMMAINS4_8MMA_AtomIJNS4_10MMA_TraitsINS4_19SM100_MMA_F8F6F4_SSEJSI_SI_fSE_SF_NS4_17integral_constantINS4_4UMMA5MajorELSQ_0EEESR_NSO_INSP_7ScaleInELSS_0EEEST_EEEEEENS4_6LayoutISC_NS5_IJNSA_ILi0EEESX_SX_EEEEENS5_IJNS4_10UnderscoreES10_S10_EEEEENS4_13SM90_TMA_LOADENS4_14ComposedLayoutINS4_7SwizzleILi1ELi4ELi3EEENS4_18smem_ptr_flag_bitsILi8EEENSW_INS5_IJNSA_ILi8EEESG_EEENS5_IJSG_SB_EEEEEEEvNS4_8identityES13_S1D_vS1E_EENS_8epilogue10collective18CollectiveEpilogueINS1G_23Sm100TmaWarpSpecializedILi1ELi1ELi64ELb0ELb0EEEJSH_NS5_IJNSW_ISE_SB_EENSW_ISF_SB_EEEEESI_SJ_SI_SJ_NS1G_6fusion15FusionCallbacksIS1K_NS1O_17LinearCombinationISI_fSI_fLNS_15FloatRoundStyleE2EEESH_S1N_JEEENS4_5SM1004TMEM4LOAD26SM100_TMEM_LOAD_32dp32b64xES13_NS14_INS15_ILi2ELi4ELi3EEES18_NSW_INS5_IJS19_SF_EEENS5_IJSF_SB_EEEEEEENS4_39AutoVectorizingCopyWithAssumedAlignmentILi128EEENS4_14SM90_TMA_STOREES22_S24_S24_EEEvvEEEEvNT_6ParamsE,"",@"SHT_CUDA_INFO"
	.sectionflags	@""
	.align	4


	//----- nvinfo : EIATTR_CUDA_API_VERSION
	.align		4
        /*0000*/ 	.byte	0x04, 0x37
        /*0002*/ 	.short	(.L_31 - .L_30)
.L_30:
        /*0004*/ 	.word	0x00000082


	//----- nvinfo : EIATTR_KPARAM_INFO
	.align		4
.L_31:
        /*0008*/ 	.byte	0x04, 0x17
        /*000a*/ 	.short	(.L_33 - .L_32)
.L_32:
        /*000c*/ 	.word	0x00000000
        /*0010*/ 	.short	0x0000
        /*0012*/ 	.short	0x0000
        /*0014*/ 	.byte	0x00, 0xf0, 0x01, 0x20


	//----- nvinfo : EIATTR_AT_ENTRY_FRAGMENTS
	.align		4
.L_33:
        /*0018*/ 	.byte	0x04, 0x4f
        /*001a*/ 	.short	(.L_35 - .L_34)


	//   ....[0]....
.L_34:
        /*001c*/ 	.word	0x00000006


	//----- nvinfo : EIATTR_RESERVED_SMEM_USED
	.align		4
.L_35:
        /*0020*/ 	.byte	0x01, 0x41
	.zero		2


	//----- nvinfo : EIATTR_SPARSE_MMA_MASK
	.align		4
        /*0024*/ 	.byte	0x03, 0x50
        /*0026*/ 	.short	0x0000


	//----- nvinfo : EIATTR_TCGEN05_1CTA_USED
	.align		4
        /*0028*/ 	.byte	0x01, 0x51
	.zero		2


	//----- nvinfo : EIATTR_MAXREG_COUNT
	.align		4
        /*002c*/ 	.byte	0x03, 0x1b
        /*002e*/ 	.short	0x00ff


	//----- nvinfo : EIATTR_NUM_BARRIERS
	.align		4
        /*0030*/ 	.byte	0x02, 0x4c
        /*0032*/ 	.byte	0x07
	.zero		1


	//----- nvinfo : EIATTR_EXTERNS
	.align		4
        /*0034*/ 	.byte	0x04, 0x0f
        /*0036*/ 	.short	(.L_37 - .L_36)


	//   ....[0]....
	.align		4
.L_36:
        /*0038*/ 	.word	index@(__assertfail)


	//----- nvinfo : EIATTR_MERCURY_ISA_VERSION
	.align		4
.L_37:
        /*003c*/ 	.byte	0x03, 0x5f
        /*003e*/ 	.short	0x0101


	//----- nvinfo : EIATTR_INT_WARP_WIDE_INSTR_OFFSETS
	.align		4
        /*0040*/ 	.byte	0x04, 0x31
        /*0042*/ 	.short	(.L_39 - .L_38)


	//   ....[0]....
.L_38:
        /*0044*/ 	.word	0x00001dc0


	//   ....[1]....
        /*0048*/ 	.word	0x000037e0


	//   ....[2]....
        /*004c*/ 	.word	0x00003800


	//   ....[3]....
        /*0050*/ 	.word	0x00003830


	//   ....[4]....
        /*0054*/ 	.word	0x00004240


	//   ....[5]....
        /*0058*/ 	.word	0x00004330


	//----- nvinfo : EIATTR_COOP_GROUP_MASK_REGIDS
	.align		4
.L_39:
        /*005c*/ 	.byte	0x04, 0x29
        /*005e*/ 	.short	(.L_41 - .L_40)


	//   ....[0]....
.L_40:
        /*0060*/ 	.word	0xffffffff


	//   ....[1]....
        /*0064*/ 	.word	0xffffffff


	//   ....[2]....
        /*0068*/ 	.word	0xffffffff


	//   ....[3]....
        /*006c*/ 	.word	0xffffffff


	//   ....[4]....
        /*0070*/ 	.word	0xffffffff


	//   ....[5]....
        /*0074*/ 	.word	0xffffffff


	//   ....[6]....
        /*0078*/ 	.word	0xffffffff


	//   ....[7]....
        /*007c*/ 	.word	0xffffffff


	//   ....[8]....
        /*0080*/ 	.word	0xffffffff


	//   ....[9]....
        /*0084*/ 	.word	0xffffffff


	//   ....[10]....
        /*0088*/ 	.word	0xffffffff


	//   ....[11]....
        /*008c*/ 	.word	0xffffffff


	//   ....[12]....
        /*0090*/ 	.word	0xffffffff


	//----- nvinfo : EIATTR_COOP_GROUP_INSTR_OFFSETS
	.align		4
.L_41:
        /*0094*/ 	.byte	0x04, 0x28
        /*0096*/ 	.short	(.L_43 - .L_42)


	//   ....[0]....
.L_42:
        /*0098*/ 	.word	0x00000090


	//   ....[1]....
        /*009c*/ 	.word	0x000004d0


	//   ....[2]....
        /*00a0*/ 	.word	0x00000680


	//   ....[3]....
        /*00a4*/ 	.word	0x000007c0


	//   ....[4]....
        /*00a8*/ 	.word	0x000008c0


	//   ....[5]....
        /*00ac*/ 	.word	0x00000a30


	//   ....[6]....
        /*00b0*/ 	.word	0x00000bd0


	//   ....[7]....
        /*00b4*/ 	.word	0x00001ca0


	//   ....[8]....
        /*00b8*/ 	.word	0x00002ba0


	//   ....[9]....
        /*00bc*/ 	.word	0x00002db0


	//   ....[10]....
        /*00c0*/ 	.word	0x00002de0


	//   ....[11]....
        /*00c4*/ 	.word	0x000036c0


	//   ....[12]....
        /*00c8*/ 	.word	0x000038f0


	//----- nvinfo : EIATTR_VRC_CTA_INIT_COUNT
	.align		4
.L_43:
        /*00cc*/ 	.byte	0x02, 0x4a
        /*00ce*/ 	.byte	0x80
	.zero		1


	//----- nvinfo : EIATTR_SYSCALL_OFFSETS
	.align		4
        /*00d0*/ 	.byte	0x04, 0x46
        /*00d2*/ 	.short	(.L_45 - .L_44)


	//   ....[0]....
.L_44:
        /*00d4*/ 	.word	0x00004d20


	//   ....[1]....
        /*00d8*/ 	.word	0x00004e60


	//   ....[2]....
        /*00dc*/ 	.word	0x00005600


	//----- nvinfo : EIATTR_MBARRIER_INSTR_OFFSETS
	.align		4
.L_45:
        /*00e0*/ 	.byte	0x04, 0x39
        /*00e2*/ 	.short	(.L_47 - .L_46)


	//   ....[0]....
.L_46:
        /*00e4*/ 	.word	0x000005b0
        /*00e8*/ 	.word	0x000000ff
        /*00ec*/ 	.word	0x00000000
        /*00f0*/ 	.short	0x0100
        /*00f2*/ 	.byte	0x05
	.zero		1


	//   ....[1]....
        /*00f4*/ 	.word	0x000005c0
        /*00f8*/ 	.word	0x000000ff
        /*00fc*/ 	.word	0x00000030
        /*0100*/ 	.short	0x0100
        /*0102*/ 	.byte	0x05
	.zero		1


	//   ....[2]....
        /*0104*/ 	.word	0x000005d0
        /*0108*/ 	.word	0x000000ff
        /*010c*/ 	.word	0x00000008
        /*0110*/ 	.short	0x0100
        /*0112*/ 	.byte	0x05
	.zero		1


	//   ....[3]....
        /*0114*/ 	.word	0x000005e0
        /*0118*/ 	.word	0x000000ff
        /*011c*/ 	.word	0x00000038
        /*0120*/ 	.short	0x0100
        /*0122*/ 	.byte	0x05
	.zero		1


	//   ....[4]....
        /*0124*/ 	.word	0x000005f0
        /*0128*/ 	.word	0x000000ff
        /*012c*/ 	.word	0x00000010
        /*0130*/ 	.short	0x0100
        /*0132*/ 	.byte	0x05
	.zero		1


	//   ....[5]....
        /*0134*/ 	.word	0x00000600
        /*0138*/ 	.word	0x000000ff
        /*013c*/ 	.word	0x00000040
        /*0140*/ 	.short	0x0100
        /*0142*/ 	.byte	0x05
	.zero		1


	//   ....[6]....
        /*0144*/ 	.word	0x00000610
        /*0148*/ 	.word	0x000000ff
        /*014c*/ 	.word	0x00000018
        /*0150*/ 	.short	0x0100
        /*0152*/ 	.byte	0x05
	.zero		1


	//   ....[7]....
        /*0154*/ 	.word	0x00000620
        /*0158*/ 	.word	0x000000ff
        /*015c*/ 	.word	0x00000048
        /*0160*/ 	.short	0x0100
        /*0162*/ 	.byte	0x05
	.zero		1


	//   ....[8]....
        /*0164*/ 	.word	0x00000630
        /*0168*/ 	.word	0x000000ff
        /*016c*/ 	.word	0x00000020
        /*0170*/ 	.short	0x0100
        /*0172*/ 	.byte	0x05
	.zero		1


	//   ....[9]....
        /*0174*/ 	.word	0x00000640
        /*0178*/ 	.word	0x000000ff
        /*017c*/ 	.word	0x00000050
        /*0180*/ 	.short	0x0100
        /*0182*/ 	.byte	0x05
	.zero		1


	//   ....[10]....
        /*0184*/ 	.word	0x00000650
        /*0188*/ 	.word	0x000000ff
        /*018c*/ 	.word	0x00000028
        /*0190*/ 	.short	0x0100
        /*0192*/ 	.byte	0x05
	.zero		1


	//   ....[11]....
        /*0194*/ 	.word	0x00000660
        /*0198*/ 	.word	0x000000ff
        /*019c*/ 	.word	0x00000058
        /*01a0*/ 	.short	0x0100
        /*01a2*/ 	.byte	0x05
	.zero		1


	//   ....[12]....
        /*01a4*/ 	.word	0x00000790
        /*01a8*/ 	.word	0x000000ff
        /*01ac*/ 	.word	0x00000060
        /*01b0*/ 	.short	0x0100
        /*01b2*/ 	.byte	0x06
	.zero		1


	//   ....[13]....
        /*01b4*/ 	.word	0x000007a0
        /*01b8*/ 	.word	0x000000ff
        /*01bc*/ 	.word	0x00000068
        /*01c0*/ 	.short	0x0100
        /*01c2*/ 	.byte	0x06
	.zero		1


	//   ....[14]....
        /*01c4*/ 	.word	0x00000890
        /*01c8*/ 	.word	0x000000ff
        /*01cc*/ 	.word	0x00000070
        /*01d0*/ 	.short	0x0100
        /*01d2*/ 	.byte	0x05
	.zero		1


	//   ....[15]....
        /*01d4*/ 	.word	0x000008a0
        /*01d8*/ 	.word	0x000000ff
        /*01dc*/ 	.word	0x00000078
        /*01e0*/ 	.short	0x0100
        /*01e2*/ 	.byte	0x05
	.zero		1


	//   ....[16]....
        /*01e4*/ 	.word	0x000009e0
        /*01e8*/ 	.word	0x000000ff
        /*01ec*/ 	.word	0x00000080
        /*01f0*/ 	.short	0x0100
        /*01f2*/ 	.byte	0x05
	.zero		1


	//   ....[17]....
        /*01f4*/ 	.word	0x000009f0
        /*01f8*/ 	.word	0x000000ff
        /*01fc*/ 	.word	0x00000090
        /*0200*/ 	.short	0x0100
        /*0202*/ 	.byte	0x05
	.zero		1


	//   ....[18]....
        /*0204*/ 	.word	0x00000a00
        /*0208*/ 	.word	0x000000ff
        /*020c*/ 	.word	0x00000088
        /*0210*/ 	.short	0x0100
        /*0212*/ 	.byte	0x05
	.zero		1


	//   ....[19]....
        /*0214*/ 	.word	0x00000a10
        /*0218*/ 	.word	0x000000ff
        /*021c*/ 	.word	0x00000098
        /*0220*/ 	.short	0x0100
        /*0222*/ 	.byte	0x05
	.zero		1


	//   ....[20]....
        /*0224*/ 	.word	0x00000b40
        /*0228*/ 	.word	0x000000ff
        /*022c*/ 	.word	0x000000a0
        /*0230*/ 	.short	0x0100
        /*0232*/ 	.byte	0x06
	.zero		1


	//   ....[21]....
        /*0234*/ 	.word	0x00000b50
        /*0238*/ 	.word	0x000000ff
        /*023c*/ 	.word	0x000000c0
        /*0240*/ 	.short	0x0100
        /*0242*/ 	.byte	0x06
	.zero		1


	//   ....[22]....
        /*0244*/ 	.word	0x00000b60
        /*0248*/ 	.word	0x000000ff
        /*024c*/ 	.word	0x000000a8
        /*0250*/ 	.short	0x0100
        /*0252*/ 	.byte	0x06
	.zero		1


	//   ....[23]....
        /*0254*/ 	.word	0x00000b70
        /*0258*/ 	.word	0x000000ff
        /*025c*/ 	.word	0x000000c8
        /*0260*/ 	.short	0x0100
        /*0262*/ 	.byte	0x06
	.zero		1


	//   ....[24]....
        /*0264*/ 	.word	0x00000b80
        /*0268*/ 	.word	0x000000ff
        /*026c*/ 	.word	0x000000b0
        /*0270*/ 	.short	0x0100
        /*0272*/ 	.byte	0x06
	.zero		1


	//   ....[25]....
        /*0274*/ 	.word	0x00000b90
        /*0278*/ 	.word	0x000000ff
        /*027c*/ 	.word	0x000000d0
        /*0280*/ 	.short	0x0100
        /*0282*/ 	.byte	0x06
	.zero		1


	//   ....[26]....
        /*0284*/ 	.word	0x00000ba0
        /*0288*/ 	.word	0x000000ff
        /*028c*/ 	.word	0x000000b8
        /*0290*/ 	.short	0x0100
        /*0292*/ 	.byte	0x06
	.zero		1


	//   ....[27]....
        /*0294*/ 	.word	0x00000bb0
        /*0298*/ 	.word	0x000000ff
        /*029c*/ 	.word	0x000000d8
        /*02a0*/ 	.short	0x0100
        /*02a2*/ 	.byte	0x06
	.zero		1


	//   ....[28]....
        /*02a4*/ 	.word	0x00000ca0
        /*02a8*/ 	.word	0x000000ff
        /*02ac*/ 	.word	0x000000e0
        /*02b0*/ 	.short	0x0100
        /*02b2*/ 	.byte	0x05
	.zero		1


	//   ....[29]....
        /*02b4*/ 	.word	0x00000cb0
        /*02b8*/ 	.word	0x000000ff
        /*02bc*/ 	.word	0x000000f0
        /*02c0*/ 	.short	0x0100
        /*02c2*/ 	.byte	0x05
	.zero		1


	//   ....[30]....
        /*02c4*/ 	.word	0x00000cc0
        /*02c8*/ 	.word	0x000000ff
        /*02cc*/ 	.word	0x000000e8
        /*02d0*/ 	.short	0x0100
        /*02d2*/ 	.byte	0x05
	.zero		1


	//   ....[31]....
        /*02d4*/ 	.word	0x00000cd0
        /*02d8*/ 	.word	0x000000ff
        /*02dc*/ 	.word	0x000000f8
        /*02e0*/ 	.short	0x0100
        /*02e2*/ 	.byte	0x05
	.zero		1


	//   ....[32]....
        /*02e4*/ 	.word	0x000015a0
        /*02e8*/ 	.word	0x00000003
        /*02ec*/ 	.word	0x000000f0
        /*02f0*/ 	.short	0x010a
        /*02f2*/ 	.byte	0xff
	.zero		1


	//   ....[33]....
        /*02f4*/ 	.word	0x000015d0
        /*02f8*/ 	.word	0x00000003
        /*02fc*/ 	.word	0x000000e0
        /*0300*/ 	.short	0x0101
        /*0302*/ 	.byte	0xff
	.zero		1


	//   ....[34]....
        /*0304*/ 	.word	0x000016a0
        /*0308*/ 	.word	0x000000ff
        /*030c*/ 	.word	0x00000030
        /*0310*/ 	.short	0x010a
        /*0312*/ 	.byte	0x08
	.zero		1


	//   ....[35]....
        /*0314*/ 	.word	0x00001740
        /*0318*/ 	.word	0x000000ff
        /*031c*/ 	.word	0x00000030
        /*0320*/ 	.short	0x010a
        /*0322*/ 	.byte	0x21
	.zero		1


	//   ....[36]....
        /*0324*/ 	.word	0x00001890
        /*0328*/ 	.word	0x000000ff
        /*032c*/ 	.word	0x00000030
        /*0330*/ 	.short	0x010a
        /*0332*/ 	.byte	0x08
	.zero		1


	//   ....[37]....
        /*0334*/ 	.word	0x000019a0
        /*0338*/ 	.word	0x000000ff
        /*033c*/ 	.word	0x00000078
        /*0340*/ 	.short	0x0101
        /*0342*/ 	.byte	0x04
	.zero		1


	//   ....[38]....
        /*0344*/ 	.word	0x000019c0
        /*0348*/ 	.word	0x000000ff
        /*034c*/ 	.word	0x00000030
        /*0350*/ 	.short	0x010a
        /*0352*/ 	.byte	0x08
	.zero		1


	//   ....[39]....
        /*0354*/ 	.word	0x00001a40
        /*0358*/ 	.word	0x000000ff
        /*035c*/ 	.word	0x00000030
        /*0360*/ 	.short	0x010a
        /*0362*/ 	.byte	0x11
	.zero		1


	//   ....[40]....
        /*0364*/ 	.word	0x00001b90
        /*0368*/ 	.word	0x000000ff
        /*036c*/ 	.word	0x00000030
        /*0370*/ 	.short	0x010a
        /*0372*/ 	.byte	0x08
	.zero		1


	//   ....[41]....
        /*0374*/ 	.word	0x00001cd0
        /*0378*/ 	.word	0x00000002
        /*037c*/ 	.word	0x00000080
        /*0380*/ 	.short	0x010a
        /*0382*/ 	.byte	0xff
	.zero		1


	//   ....[42]....
        /*0384*/ 	.word	0x00001d90
        /*0388*/ 	.word	0x00000002
        /*038c*/ 	.word	0x00000000
        /*0390*/ 	.short	0x0101
        /*0392*/ 	.byte	0xff
	.zero		1


	//   ....[43]....
        /*0394*/ 	.word	0x000022f0
        /*0398*/ 	.word	0x000000ff
        /*039c*/ 	.word	0x00000000
        /*03a0*/ 	.short	0x010a
        /*03a2*/ 	.byte	0x05
	.zero		1


	//   ....[44]....
        /*03a4*/ 	.word	0x00002380
        /*03a8*/ 	.word	0x000000ff
        /*03ac*/ 	.word	0x00000000
        /*03b0*/ 	.short	0x010a
        /*03b2*/ 	.byte	0x05
	.zero		1


	//   ....[45]....
        /*03b4*/ 	.word	0x00002410
        /*03b8*/ 	.word	0x000000ff
        /*03bc*/ 	.word	0x00000000
        /*03c0*/ 	.short	0x010a
        /*03c2*/ 	.byte	0x05
	.zero		1


	//   ....[46]....
        /*03c4*/ 	.word	0x000024a0
        /*03c8*/ 	.word	0x000000ff
        /*03cc*/ 	.word	0x00000000
        /*03d0*/ 	.short	0x010a
        /*03d2*/ 	.byte	0x05
	.zero		1


	//   ....[47]....
        /*03d4*/ 	.word	0x00002530
        /*03d8*/ 	.word	0x000000ff
        /*03dc*/ 	.word	0x00000000
        /*03e0*/ 	.short	0x010a
        /*03e2*/ 	.byte	0x05
	.zero		1


	//   ....[48]....
        /*03e4*/ 	.word	0x000025d0
        /*03e8*/ 	.word	0x00000000
        /*03ec*/ 	.word	0x00000000
        /*03f0*/ 	.short	0x010a
        /*03f2*/ 	.byte	0xff
	.zero		1


	//   ....[49]....
        /*03f4*/ 	.word	0x000026f0
        /*03f8*/ 	.word	0x00000000
        /*03fc*/ 	.word	0x000000e0
        /*0400*/ 	.short	0x010a
        /*0402*/ 	.byte	0xff
	.zero		1


	//   ....[50]....
        /*0404*/ 	.word	0x00002750
        /*0408*/ 	.word	0x00000004
        /*040c*/ 	.word	0x00000000
        /*0410*/ 	.short	0x0101
        /*0412*/ 	.byte	0xff
	.zero		1


	//   ....[51]....
        /*0414*/ 	.word	0x00002770
        /*0418*/ 	.word	0x000000ff
        /*041c*/ 	.word	0x00000090
        /*0420*/ 	.short	0x010a
        /*0422*/ 	.byte	0x05
	.zero		1


	//   ....[52]....
        /*0424*/ 	.word	0x00002890
        /*0428*/ 	.word	0x00000000
        /*042c*/ 	.word	0x00000080
        /*0430*/ 	.short	0x010a
        /*0432*/ 	.byte	0xff
	.zero		1


	//   ....[53]....
        /*0434*/ 	.word	0x000029a0
        /*0438*/ 	.word	0x00000000
        /*043c*/ 	.word	0x00000000
        /*0440*/ 	.short	0x0101
        /*0442*/ 	.byte	0xff
	.zero		1


	//   ....[54]....
        /*0444*/ 	.word	0x00002a30
        /*0448*/ 	.word	0x000000ff
        /*044c*/ 	.word	0x00000090
        /*0450*/ 	.short	0x0106
        /*0452*/ 	.byte	0x05
	.zero		1


	//   ....[55]....
        /*0454*/ 	.word	0x00002a50
        /*0458*/ 	.word	0x000000ff
        /*045c*/ 	.word	0x00000090
        /*0460*/ 	.short	0x010a
        /*0462*/ 	.byte	0x05
	.zero		1


	//   ....[56]....
        /*0464*/ 	.word	0x00002ae0
        /*0468*/ 	.word	0x000000ff
        /*046c*/ 	.word	0x00000090
        /*0470*/ 	.short	0x0106
        /*0472*/ 	.byte	0x04
	.zero		1


	//   ....[57]....
        /*0474*/ 	.word	0x00002b20
        /*0478*/ 	.word	0x00000000
        /*047c*/ 	.word	0x00000090
        /*0480*/ 	.short	0x010a
        /*0482*/ 	.byte	0xff
	.zero		1


	//   ....[58]....
        /*0484*/ 	.word	0x00003000
        /*0488*/ 	.word	0x00000000
        /*048c*/ 	.word	0x00000080
        /*0490*/ 	.short	0x010a
        /*0492*/ 	.byte	0xff
	.zero		1


	//   ....[59]....
        /*0494*/ 	.word	0x00003100
        /*0498*/ 	.word	0x00000003
        /*049c*/ 	.word	0x00000000
        /*04a0*/ 	.short	0x0101
        /*04a2*/ 	.byte	0xff
	.zero		1


	//   ....[60]....
        /*04a4*/ 	.word	0x00003110
        /*04a8*/ 	.word	0x000000ff
        /*04ac*/ 	.word	0x00000000
        /*04b0*/ 	.short	0x010a
        /*04b2*/ 	.byte	0x04
	.zero		1


	//   ....[61]....
        /*04b4*/ 	.word	0x00003130
        /*04b8*/ 	.word	0x000000ff
        /*04bc*/ 	.word	0x000000c0
        /*04c0*/ 	.short	0x010a
        /*04c2*/ 	.byte	0x09
	.zero		1


	//   ....[62]....
        /*04c4*/ 	.word	0x00003210
        /*04c8*/ 	.word	0x000000ff
        /*04cc*/ 	.word	0x00000000
        /*04d0*/ 	.short	0x010a
        /*04d2*/ 	.byte	0x07
	.zero		1


	//   ....[63]....
        /*04d4*/ 	.word	0x00003340
        /*04d8*/ 	.word	0x000000ff
        /*04dc*/ 	.word	0x00000000
        /*04e0*/ 	.short	0x010a
        /*04e2*/ 	.byte	0x04
	.zero		1


	//   ....[64]....
        /*04e4*/ 	.word	0x000034f0
        /*04e8*/ 	.word	0x000000ff
        /*04ec*/ 	.word	0x00000000
        /*04f0*/ 	.short	0x010a
        /*04f2*/ 	.byte	0x05
	.zero		1


	//   ....[65]....
        /*04f4*/ 	.word	0x00003580
        /*04f8*/ 	.word	0x000000ff
        /*04fc*/ 	.word	0x00000000
        /*0500*/ 	.short	0x010a
        /*0502*/ 	.byte	0x05
	.zero		1


	//   ....[66]....
        /*0504*/ 	.word	0x00003610
        /*0508*/ 	.word	0x000000ff
        /*050c*/ 	.word	0x00000000
        /*0510*/ 	.short	0x010a
        /*0512*/ 	.byte	0x05
	.zero		1


	//   ....[67]....
        /*0514*/ 	.word	0x000036a0
        /*0518*/ 	.word	0x000000ff
        /*051c*/ 	.word	0x00000000
        /*0520*/ 	.short	0x010a
        /*0522*/ 	.byte	0x07
	.zero		1


	//   ....[68]....
        /*0524*/ 	.word	0x00003ae0
        /*0528*/ 	.word	0x00000000
        /*052c*/ 	.word	0x00000080
        /*0530*/ 	.short	0x010a
        /*0532*/ 	.byte	0xff
	.zero		1


	//   ....[69]....
        /*0534*/ 	.word	0x00003bd0
        /*0538*/ 	.word	0x00000000
        /*053c*/ 	.word	0x00000000
        /*0540*/ 	.short	0x0101
        /*0542*/ 	.byte	0xff
	.zero		1


	//   ....[70]....
        /*0544*/ 	.word	0x00003ef0
        /*0548*/ 	.word	0x000000ff
        /*054c*/ 	.word	0x00000078
        /*0550*/ 	.short	0x010a
        /*0552*/ 	.byte	0x06
	.zero		1


	//   ....[71]....
        /*0554*/ 	.word	0x00004070
        /*0558*/ 	.word	0x000000ff
        /*055c*/ 	.word	0x00000068
        /*0560*/ 	.short	0x010a
        /*0562*/ 	.byte	0x06
	.zero		1


	//   ....[72]....
        /*0564*/ 	.word	0x000043a0
        /*0568*/ 	.word	0x000000ff
        /*056c*/ 	.word	0x00000060
        /*0570*/ 	.short	0x010b
        /*0572*/ 	.byte	0x06
	.zero		1


	//   ....[73]....
        /*0574*/ 	.word	0x000043c0
        /*0578*/ 	.word	0x000000ff
        /*057c*/ 	.word	0x00000000
        /*0580*/ 	.short	0x0101
        /*0582*/ 	.byte	0x25
	.zero		1


	//   ....[74]....
        /*0584*/ 	.word	0x00004400
        /*0588*/ 	.word	0x00000000
        /*058c*/ 	.word	0x00000068
        /*0590*/ 	.short	0x010a
        /*0592*/ 	.byte	0xff
	.zero		1


	//   ....[75]....
        /*0594*/ 	.word	0x00004730
        /*0598*/ 	.word	0x00000000
        /*059c*/ 	.word	0x00000080
        /*05a0*/ 	.short	0x010a
        /*05a2*/ 	.byte	0xff
	.zero		1


	//   ....[76]....
        /*05a4*/ 	.word	0x00004840
        /*05a8*/ 	.word	0x00000000
        /*05ac*/ 	.word	0x00000000
        /*05b0*/ 	.short	0x0101
        /*05b2*/ 	.byte	0xff
	.zero		1


	//   ....[77]....
        /*05b4*/ 	.word	0x000051e0
        /*05b8*/ 	.word	0x000000ff
        /*05bc*/ 	.word	0x00000060
        /*05c0*/ 	.short	0x010a
        /*05c2*/ 	.byte	0x2b
	.zero		1


	//   ....[78]....
        /*05c4*/ 	.word	0x000051f0
        /*05c8*/ 	.word	0x0000009c
        /*05cc*/ 	.word	0x000000a0
        /*05d0*/ 	.short	0x010a
        /*05d2*/ 	.byte	0xff
	.zero		1


	//   ....[79]....
        /*05d4*/ 	.word	0x00005380
        /*05d8*/ 	.word	0x000000ff
        /*05dc*/ 	.word	0x00000060
        /*05e0*/ 	.short	0x010a
        /*05e2*/ 	.byte	0x2b
	.zero		1


	//   ....[80]....
        /*05e4*/ 	.word	0x00005480
        /*05e8*/ 	.word	0x000000ff
        /*05ec*/ 	.word	0x00000000
        /*05f0*/ 	.short	0x0101
        /*05f2*/ 	.byte	0x04
	.zero		1


	//   ....[81]....
        /*05f4*/ 	.word	0x000054e0
        /*05f8*/ 	.word	0x0000009c
        /*05fc*/ 	.word	0x000000a0
        /*0600*/ 	.short	0x010a
        /*0602*/ 	.byte	0xff
	.zero		1


	//   ....[82]....
        /*0604*/ 	.word	0x000058a0
        /*0608*/ 	.word	0x000000ff
        /*060c*/ 	.word	0x00000000
        /*0610*/ 	.short	0x0101
        /*0612*/ 	.byte	0x05
	.zero		1


	//   ....[83]....
        /*0614*/ 	.word	0x00006950
        /*0618*/ 	.word	0x00000003
        /*061c*/ 	.word	0x000000f0
        /*0620*/ 	.short	0x010a
        /*0622*/ 	.byte	0xff
	.zero		1


	//   ....[84]....
        /*0624*/ 	.word	0x000069b0
        /*0628*/ 	.word	0x00000002
        /*062c*/ 	.word	0x00000030
        /*0630*/ 	.short	0x010a
        /*0632*/ 	.byte	0xff
	.zero		1


	//   ....[85]....
        /*0634*/ 	.word	0x00006a10
        /*0638*/ 	.word	0x00000002
        /*063c*/ 	.word	0x00000030
        /*0640*/ 	.short	0x010a
        /*0642*/ 	.byte	0xff
	.zero		1


	//   ....[86]....
        /*0644*/ 	.word	0x00006a60
        /*0648*/ 	.word	0x00000002
        /*064c*/ 	.word	0x00000080
        /*0650*/ 	.short	0x010a
        /*0652*/ 	.byte	0xff
	.zero		1


	//   ....[87]....
        /*0654*/ 	.word	0x00006ac0
        /*0658*/ 	.word	0x00000000
        /*065c*/ 	.word	0x00000000
        /*0660*/ 	.short	0x010a
        /*0662*/ 	.byte	0xff
	.zero		1


	//   ....[88]....
        /*0664*/ 	.word	0x00006b20
        /*0668*/ 	.word	0x00000000
        /*066c*/ 	.word	0x00000000
        /*0670*/ 	.short	0x010a
        /*0672*/ 	.byte	0xff
	.zero		1


	//   ....[89]....
        /*0674*/ 	.word	0x00006b80
        /*0678*/ 	.word	0x00000000
        /*067c*/ 	.word	0x00000000
        /*0680*/ 	.short	0x010a
        /*0682*/ 	.byte	0xff
	.zero		1


	//   ....[90]....
        /*0684*/ 	.word	0x00006be0
        /*0688*/ 	.word	0x00000000
        /*068c*/ 	.word	0x00000000
        /*0690*/ 	.short	0x010a
        /*0692*/ 	.byte	0xff
	.zero		1


	//   ....[91]....
        /*0694*/ 	.word	0x00006c40
        /*0698*/ 	.word	0x00000000
        /*069c*/ 	.word	0x00000000
        /*06a0*/ 	.short	0x010a
        /*06a2*/ 	.byte	0xff
	.zero		1


	//   ....[92]....
        /*06a4*/ 	.word	0x00006c90
        /*06a8*/ 	.word	0x00000000
        /*06ac*/ 	.word	0x000000e0
        /*06b0*/ 	.short	0x010a
        /*06b2*/ 	.byte	0xff
	.zero		1


	//   ....[93]....
        /*06b4*/ 	.word	0x00006cf0
        /*06b8*/ 	.word	0x00000000
        /*06bc*/ 	.word	0x00000090
        /*06c0*/ 	.short	0x010a
        /*06c2*/ 	.byte	0xff
	.zero		1


	//   ....[94]....
        /*06c4*/ 	.word	0x00006d40
        /*06c8*/ 	.word	0x00000000
        /*06cc*/ 	.word	0x00000080
        /*06d0*/ 	.short	0x010a
        /*06d2*/ 	.byte	0xff
	.zero		1


	//   ....[95]....
        /*06d4*/ 	.word	0x00006da0
        /*06d8*/ 	.word	0x00000000
        /*06dc*/ 	.word	0x00000090
        /*06e0*/ 	.short	0x010a
        /*06e2*/ 	.byte	0xff
	.zero		1


	//   ....[96]....
        /*06e4*/ 	.word	0x00006df0
        /*06e8*/ 	.word	0x00000000
        /*06ec*/ 	.word	0x00000080
        /*06f0*/ 	.short	0x010a
        /*06f2*/ 	.byte	0xff
	.zero		1


	//   ....[97]....
        /*06f4*/ 	.word	0x00006e50
        /*06f8*/ 	.word	0x00000003
        /*06fc*/ 	.word	0x000000c0
        /*0700*/ 	.short	0x010a
        /*0702*/ 	.byte	0xff
	.zero		1


	//   ....[98]....
        /*0704*/ 	.word	0x00006eb0
        /*0708*/ 	.word	0x00000000
        /*070c*/ 	.word	0x00000000
        /*0710*/ 	.short	0x010a
        /*0712*/ 	.byte	0xff
	.zero		1


	//   ....[99]....
        /*0714*/ 	.word	0x00006f10
        /*0718*/ 	.word	0x00000000
        /*071c*/ 	.word	0x00000000
        /*0720*/ 	.short	0x010a
        /*0722*/ 	.byte	0xff
	.zero		1


	//   ....[100]....
        /*0724*/ 	.word	0x00006f70
        /*0728*/ 	.word	0x00000000
        /*072c*/ 	.word	0x00000000
        /*0730*/ 	.short	0x010a
        /*0732*/ 	.byte	0xff
	.zero		1


	//   ....[101]....
        /*0734*/ 	.word	0x00006fd0
        /*0738*/ 	.word	0x00000000
        /*073c*/ 	.word	0x00000000
        /*0740*/ 	.short	0x010a
        /*0742*/ 	.byte	0xff
	.zero		1


	//   ....[102]....
        /*0744*/ 	.word	0x00007030
        /*0748*/ 	.word	0x00000000
        /*074c*/ 	.word	0x00000000
        /*0750*/ 	.short	0x010a
        /*0752*/ 	.byte	0xff
	.zero		1


	//   ....[103]....
        /*0754*/ 	.word	0x00007080
        /*0758*/ 	.word	0x00000000
        /*075c*/ 	.word	0x00000080
        /*0760*/ 	.short	0x010a
        /*0762*/ 	.byte	0xff
	.zero		1


	//   ....[104]....
        /*0764*/ 	.word	0x000070e0
        /*0768*/ 	.word	0x00000000
        /*076c*/ 	.word	0x00000078
        /*0770*/ 	.short	0x010a
        /*0772*/ 	.byte	0xff
	.zero		1


	//   ....[105]....
        /*0774*/ 	.word	0x00007140
        /*0778*/ 	.word	0x00000003
        /*077c*/ 	.word	0x00000068
        /*0780*/ 	.short	0x010a
        /*0782*/ 	.byte	0xff
	.zero		1


	//   ....[106]....
        /*0784*/ 	.word	0x00007190
        /*0788*/ 	.word	0x00000000
        /*078c*/ 	.word	0x00000080
        /*0790*/ 	.short	0x010a
        /*0792*/ 	.byte	0xff
	.zero		1


	//   ....[107]....
        /*0794*/ 	.word	0x000071f0
        /*0798*/ 	.word	0x00000000
        /*079c*/ 	.word	0x00000060
        /*07a0*/ 	.short	0x010a
        /*07a2*/ 	.byte	0xff
	.zero		1


	//   ....[108]....
        /*07a4*/ 	.word	0x00007240
        /*07a8*/ 	.word	0x0000009c
        /*07ac*/ 	.word	0x000000a0
        /*07b0*/ 	.short	0x010a
        /*07b2*/ 	.byte	0xff
	.zero		1


	//----- nvinfo : EIATTR_NUM_MBARRIERS
	.align		4
.L_47:
        /*07b4*/ 	.byte	0x03, 0x38
        /*07b6*/ 	.short	0x0020


	//----- nvinfo : EIATTR_EXIT_INSTR_OFFSETS
	.align		4
        /*07b8*/ 	.byte	0x04, 0x1c
        /*07ba*/ 	.short	(.L_49 - .L_48)


	//   ....[0]....
.L_48:
        /*07bc*/ 	.word	0x00002600


	//   ....[1]....
        /*07c0*/ 	.word	0x00002af0


	//   ....[2]....
        /*07c4*/ 	.word	0x00002b50


	//   ....[3]....
        /*07c8*/ 	.word	0x00003900


	//   ....[4]....
        /*07cc*/ 	.word	0x00004430


	//   ....[5]....
        /*07d0*/ 	.word	0x00004470


	//   ....[6]....
        /*07d4*/ 	.word	0x00006940


	//----- nvinfo : EIATTR_MAX_THREADS
	.align		4
.L_49:
        /*07d8*/ 	.byte	0x04, 0x05
        /*07da*/ 	.short	(.L_51 - .L_50)
.L_50:
        /*07dc*/ 	.word	0x00000100
        /*07e0*/ 	.word	0x00000001
        /*07e4*/ 	.word	0x00000001


	//----- nvinfo : EIATTR_CRS_STACK_SIZE
	.align		4
.L_51:
        /*07e8*/ 	.byte	0x04, 0x1e
        /*07ea*/ 	.short	(.L_53 - .L_52)
.L_52:
        /*07ec*/ 	.word	0x00000000


	//----- nvinfo : EIATTR_CBANK_PARAM_SIZE
	.align		4
.L_53:
        /*07f0*/ 	.byte	0x03, 0x19
        /*07f2*/ 	.short	0x0800


	//----- nvinfo : EIATTR_PARAM_CBANK
	.align		4
        /*07f4*/ 	.byte	0x04, 0x0a
        /*07f6*/ 	.short	(.L_55 - .L_54)
	.align		4
.L_54:
        /*07f8*/ 	.word	index@(.nv.constant0._ZN7cutlass13device_kernelINS_4gemm6kernel13GemmUniversalIN4cute5tupleIJiiiiEEENS1_10collective13CollectiveMmaINS1_35MainloopSm100TmaUmmaWarpSpecializedILi6ELi2ELi4ENS5_IJNS4_1CILi1EEESB_SB_EEEEENS5_IJNSA_ILi128EEENSA_ILi64EEENSA_ILi32EEEEEENS_12float_e5m2_tENS5_IJlSB_lEEESI_SJ_NS4_8TiledMMAINS4_8MMA_AtomIJNS4_10MMA_TraitsINS4_19SM100_MMA_F8F6F4_SSEJSI_SI_fSE_SF_NS4_17integral_constantINS4_4UMMA5MajorELSQ_0EEESR_NSO_INSP_7ScaleInELSS_0EEEST_EEEEEENS4_6LayoutISC_NS5_IJNSA_ILi0EEESX_SX_EEEEENS5_IJNS4_10UnderscoreES10_S10_EEEEENS4_13SM90_TMA_LOADENS4_14ComposedLayoutINS4_7SwizzleILi1ELi4ELi3EEENS4_18smem_ptr_flag_bitsILi8EEENSW_INS5_IJNSA_ILi8EEESG_EEENS5_IJSG_SB_EEEEEEEvNS4_8identityES13_S1D_vS1E_EENS_8epilogue10collective18CollectiveEpilogueINS1G_23Sm100TmaWarpSpecializedILi1ELi1ELi64ELb0ELb0EEEJSH_NS5_IJNSW_ISE_SB_EENSW_ISF_SB_EEEEESI_SJ_SI_SJ_NS1G_6fusion15FusionCallbacksIS1K_NS1O_17LinearCombinationISI_fSI_fLNS_15FloatRoundStyleE2EEESH_S1N_JEEENS4_5SM1004TMEM4LOAD26SM100_TMEM_LOAD_32dp32b64xES13_NS14_INS15_ILi2ELi4ELi3EEES18_NSW_INS5_IJS19_SF_EEENS5_IJSF_SB_EEEEEEENS4_39AutoVectorizingCopyWithAssumedAlignmentILi128EEENS4_14SM90_TMA_STOREES22_S24_S24_EEEvvEEEEvNT_6ParamsE)
        /*07fc*/ 	.short	0x0380
        /*07fe*/ 	.short	0x0800


	//----- nvinfo : EIATTR_SW_WAR
	.align		4
.L_55:
        /*0800*/ 	.byte	0x04, 0x36
        /*0802*/ 	.short	(.L_57 - .L_56)
.L_56:
        /*0804*/ 	.word	0x00000008
.L_57:


//--------------------- .nv.callgraph             --------------------------
	.section	.nv.callgraph,"",@"SHT_CUDA_CALLGRAPH"
	.align	4
	.sectionentsize	8
	.align		4
        /*0000*/ 	.word	0x00000000
	.align		4
        /*0004*/ 	.word	0xffffffff
	.align		4
        /*0008*/ 	.word	index@(_ZN7cutlass13device_kernelINS_4gemm6kernel13GemmUniversalIN4cute5tupleIJiiiiEEENS1_10collective13CollectiveMmaINS1_35MainloopSm100TmaUmmaWarpSpecializedILi6ELi2ELi4ENS5_IJNS4_1CILi1EEESB_SB_EEEEENS5_IJNSA_ILi128EEENSA_ILi64EEENSA_ILi32EEEEEENS_12float_e5m2_tENS5_IJlSB_lEEESI_SJ_NS4_8TiledMMAINS4_8MMA_AtomIJNS4_10MMA_TraitsINS4_19SM100_MMA_F8F6F4_SSEJSI_SI_fSE_SF_NS4_17integral_constantINS4_4UMMA5MajorELSQ_0EEESR_NSO_INSP_7ScaleInELSS_0EEEST_EEEEEENS4_6LayoutISC_NS5_IJNSA_ILi0EEESX_SX_EEEEENS5_IJNS4_10UnderscoreES10_S10_EEEEENS4_13SM90_TMA_LOADENS4_14ComposedLayoutINS4_7SwizzleILi1ELi4ELi3EEENS4_18smem_ptr_flag_bitsILi8EEENSW_INS5_IJNSA_ILi8EEESG_EEENS5_IJSG_SB_EEEEEEEvNS4_8identityES13_S1D_vS1E_EENS_8epilogue10collective18CollectiveEpilogueINS1G_23Sm100TmaWarpSpecializedILi1ELi1ELi64ELb0ELb0EEEJSH_NS5_IJNSW_ISE_SB_EENSW_ISF_SB_EEEEESI_SJ_SI_SJ_NS1G_6fusion15FusionCallbacksIS1K_NS1O_17LinearCombinationISI_fSI_fLNS_15FloatRoundStyleE2EEESH_S1N_JEEENS4_5SM1004TMEM4LOAD26SM100_TMEM_LOAD_32dp32b64xES13_NS14_INS15_ILi2ELi4ELi3EEES18_NSW_INS5_IJS19_SF_EEENS5_IJSF_SB_EEEEEEENS4_39AutoVectorizingCopyWithAssumedAlignmentILi128EEENS4_14SM90_TMA_STOREES22_S24_S24_EEEvvEEEEvNT_6ParamsE)
	.align		4
        /*000c*/ 	.word	index@(__assertfail)
	.align		4
        /*0010*/ 	.word	0x00000000
	.align		4
        /*0014*/ 	.word	0xfffffffe
	.align		4
        /*0018*/ 	.word	0x00000000
	.align		4
        /*001c*/ 	.word	0xfffffffd
	.align		4
        /*0020*/ 	.word	0x00000000
	.align		4
        /*0024*/ 	.word	0xfffffffc


//--------------------- .nv.constant4             --------------------------
	.section	.nv.constant4,"a",@progbits
	.align	8
	.align		8
.nv.constant4:
        /*0000*/ 	.dword	__assertfail
	.align		8
        /*0008*/ 	.dword	__unnamed_1
	.align		8
        /*0010*/ 	.dword	__unnamed_2
	.align		8
        /*0018*/ 	.dword	_ZN40_INTERNAL_fe395aa5_4_k_cu_2c3acf3f_322984cuda3std3__45__cpo5beginE
	.align		8
        /*0020*/ 	.dword	_ZN40_INTERNAL_fe395aa5_4_k_cu_2c3acf3f_322984cuda3std3__45__cpo3endE
	.align		8
        /*0028*/ 	.dword	_ZN40_INTERNAL_fe395aa5_4_k_cu_2c3acf3f_322984cuda3std3__45__cpo6cbeginE
	.align		8
        /*0030*/ 	.dword	_ZN40_INTERNAL_fe395aa5_4_k_cu_2c3acf3f_322984cuda3std3__45__cpo4cendE
	.align		8
        /*0038*/ 	.dword	_ZN40_INTERNAL_fe395aa5_4_k_cu_2c3acf3f_322984cuda3std3__442_GLOBAL__N__fe395aa5_4_k_cu_2c3acf3f_322986ignoreE
	.align		8
        /*0040*/ 	.dword	_ZN40_INTERNAL_fe395aa5_4_k_cu_2c3acf3f_322984cuda3std3__419piecewise_constructE
	.align		8
        /*0048*/ 	.dword	_ZN40_INTERNAL_fe395aa5_4_k_cu_2c3acf3f_322984cuda3std3__48in_placeE
	.align		8
        /*0050*/ 	.dword	_ZN40_INTERNAL_fe395aa5_4_k_cu_2c3acf3f_322984cuda3std6ranges3__45__cpo4swapE
	.align		8
        /*0058*/ 	.dword	_ZN40_INTERNAL_fe395aa5_4_k_cu_2c3acf3f_322984cuda3std6ranges3__45__cpo9iter_moveE
	.align		8
        /*0060*/ 	.dword	_ZN40_INTERNAL_fe395aa5_4_k_cu_2c3acf3f_322984cute7productE
	.align		8
        /*0068*/ 	.dword	_ZN40_INTERNAL_fe395aa5_4_k_cu_2c3acf3f_322984cute1_E
	.align		8
        /*0070*/ 	.dword	$str$25
	.align		8
        /*0078*/ 	.dword	$str$26
	.align		8
        /*0080*/ 	.dword	$str$27
	.align		8
        /*0088*/ 	.dword	$str$28


//--------------------- .text._ZN7cutlass13device_kernelINS_4gemm6kernel13GemmUniversalIN4cute5tupleIJiiiiEEENS1_10collective13CollectiveMmaINS1_35MainloopSm100TmaUmmaWarpSpecializedILi6ELi2ELi4ENS5_IJNS4_1CILi1EEESB_SB_EEEEENS5_IJNSA_ILi128EEENSA_ILi64EEENSA_ILi32EEEEEENS_12float_e5m2_tENS5_IJlSB_lEEESI_SJ_NS4_8TiledMMAINS4_8MMA_AtomIJNS4_10MMA_TraitsINS4_19SM100_MMA_F8F6F4_SSEJSI_SI_fSE_SF_NS4_17integral_constantINS4_4UMMA5MajorELSQ_0EEESR_NSO_INSP_7ScaleInELSS_0EEEST_EEEEEENS4_6LayoutISC_NS5_IJNSA_ILi0EEESX_SX_EEEEENS5_IJNS4_10UnderscoreES10_S10_EEEEENS4_13SM90_TMA_LOADENS4_14ComposedLayoutINS4_7SwizzleILi1ELi4ELi3EEENS4_18smem_ptr_flag_bitsILi8EEENSW_INS5_IJNSA_ILi8EEESG_EEENS5_IJSG_SB_EEEEEEEvNS4_8identityES13_S1D_vS1E_EENS_8epilogue10collective18CollectiveEpilogueINS1G_23Sm100TmaWarpSpecializedILi1ELi1ELi64ELb0ELb0EEEJSH_NS5_IJNSW_ISE_SB_EENSW_ISF_SB_EEEEESI_SJ_SI_SJ_NS1G_6fusion15FusionCallbacksIS1K_NS1O_17LinearCombinationISI_fSI_fLNS_15FloatRoundStyleE2EEESH_S1N_JEEENS4_5SM1004TMEM4LOAD26SM100_TMEM_LOAD_32dp32b64xES13_NS14_INS15_ILi2ELi4ELi3EEES18_NSW_INS5_IJS19_SF_EEENS5_IJSF_SB_EEEEEEENS4_39AutoVectorizingCopyWithAssumedAlignmentILi128EEENS4_14SM90_TMA_STOREES22_S24_S24_EEEvvEEEEvNT_6ParamsE --------------------------
	.section	.text._ZN7cutlass13device_kernelINS_4gemm6kernel13GemmUniversalIN4cute5tupleIJiiiiEEENS1_10collective13CollectiveMmaINS1_35MainloopSm100TmaUmmaWarpSpecializedILi6ELi2ELi4ENS5_IJNS4_1CILi1EEESB_SB_EEEEENS5_IJNSA_ILi128EEENSA_ILi64EEENSA_ILi32EEEEEENS_12float_e5m2_tENS5_IJlSB_lEEESI_SJ_NS4_8TiledMMAINS4_8MMA_AtomIJNS4_10MMA_TraitsINS4_19SM100_MMA_F8F6F4_SSEJSI_SI_fSE_SF_NS4_17integral_constantINS4_4UMMA5MajorELSQ_0EEESR_NSO_INSP_7ScaleInELSS_0EEEST_EEEEEENS4_6LayoutISC_NS5_IJNSA_ILi0EEESX_SX_EEEEENS5_IJNS4_10UnderscoreES10_S10_EEEEENS4_13SM90_TMA_LOADENS4_14ComposedLayoutINS4_7SwizzleILi1ELi4ELi3EEENS4_18smem_ptr_flag_bitsILi8EEENSW_INS5_IJNSA_ILi8EEESG_EEENS5_IJSG_SB_EEEEEEEvNS4_8identityES13_S1D_vS1E_EENS_8epilogue10collective18CollectiveEpilogueINS1G_23Sm100TmaWarpSpecializedILi1ELi1ELi64ELb0ELb0EEEJSH_NS5_IJNSW_ISE_SB_EENSW_ISF_SB_EEEEESI_SJ_SI_SJ_NS1G_6fusion15FusionCallbacksIS1K_NS1O_17LinearCombinationISI_fSI_fLNS_15FloatRoundStyleE2EEESH_S1N_JEEENS4_5SM1004TMEM4LOAD26SM100_TMEM_LOAD_32dp32b64xES13_NS14_INS15_ILi2ELi4ELi3EEES18_NSW_INS5_IJS19_SF_EEENS5_IJSF_SB_EEEEEEENS4_39AutoVectorizingCopyWithAssumedAlignmentILi128EEENS4_14SM90_TMA_STOREES22_S24_S24_EEEvvEEEEvNT_6ParamsE,"ax",@progbits
	.align	128
.text._ZN7cutlass13device_kernelINS_4gemm6kernel13GemmUniversalIN4cute5tupleIJiiiiEEENS1_10collective13CollectiveMmaINS1_35MainloopSm100TmaUmmaWarpSpecializedILi6ELi2ELi4ENS5_IJNS4_1CILi1EEESB_SB_EEEEENS5_IJNSA_ILi128EEENSA_ILi64EEENSA_ILi32EEEEEENS_12float_e5m2_tENS5_IJlSB_lEEESI_SJ_NS4_8TiledMMAINS4_8MMA_AtomIJNS4_10MMA_TraitsINS4_19SM100_MMA_F8F6F4_SSEJSI_SI_fSE_SF_NS4_17integral_constantINS4_4UMMA5MajorELSQ_0EEESR_NSO_INSP_7ScaleInELSS_0EEEST_EEEEEENS4_6LayoutISC_NS5_IJNSA_ILi0EEESX_SX_EEEEENS5_IJNS4_10UnderscoreES10_S10_EEEEENS4_13SM90_TMA_LOADENS4_14ComposedLayoutINS4_7SwizzleILi1ELi4ELi3EEENS4_18smem_ptr_flag_bitsILi8EEENSW_INS5_IJNSA_ILi8EEESG_EEENS5_IJSG_SB_EEEEEEEvNS4_8identityES13_S1D_vS1E_EENS_8epilogue10collective18CollectiveEpilogueINS1G_23Sm100TmaWarpSpecializedILi1ELi1ELi64ELb0ELb0EEEJSH_NS5_IJNSW_ISE_SB_EENSW_ISF_SB_EEEEESI_SJ_SI_SJ_NS1G_6fusion15FusionCallbacksIS1K_NS1O_17LinearCombinationISI_fSI_fLNS_15FloatRoundStyleE2EEESH_S1N_JEEENS4_5SM1004TMEM4LOAD26SM100_TMEM_LOAD_32dp32b64xES13_NS14_INS15_ILi2ELi4ELi3EEES18_NSW_INS5_IJS19_SF_EEENS5_IJSF_SB_EEEEEEENS4_39AutoVectorizingCopyWithAssumedAlignmentILi128EEENS4_14SM90_TMA_STOREES22_S24_S24_EEEvvEEEEvNT_6ParamsE:
        .type           _ZN7cutlass13device_kernelINS_4gemm6kernel13GemmUniversalIN4cute5tupleIJiiiiEEENS1_10collective13CollectiveMmaINS1_35MainloopSm100TmaUmmaWarpSpecializedILi6ELi2ELi4ENS5_IJNS4_1CILi1EEESB_SB_EEEEENS5_IJNSA_ILi128EEENSA_ILi64EEENSA_ILi32EEEEEENS_12float_e5m2_tENS5_IJlSB_lEEESI_SJ_NS4_8TiledMMAINS4_8MMA_AtomIJNS4_10MMA_TraitsINS4_19SM100_MMA_F8F6F4_SSEJSI_SI_fSE_SF_NS4_17integral_constantINS4_4UMMA5MajorELSQ_0EEESR_NSO_INSP_7ScaleInELSS_0EEEST_EEEEEENS4_6LayoutISC_NS5_IJNSA_ILi0EEESX_SX_EEEEENS5_IJNS4_10UnderscoreES10_S10_EEEEENS4_13SM90_TMA_LOADENS4_14ComposedLayoutINS4_7SwizzleILi1ELi4ELi3EEENS4_18smem_ptr_flag_bitsILi8EEENSW_INS5_IJNSA_ILi8EEESG_EEENS5_IJSG_SB_EEEEEEEvNS4_8identityES13_S1D_vS1E_EENS_8epilogue10collective18CollectiveEpilogueINS1G_23Sm100TmaWarpSpecializedILi1ELi1ELi64ELb0ELb0EEEJSH_NS5_IJNSW_ISE_SB_EENSW_ISF_SB_EEEEESI_SJ_SI_SJ_NS1G_6fusion15FusionCallbacksIS1K_NS1O_17LinearCombinationISI_fSI_fLNS_15FloatRoundStyleE2EEESH_S1N_JEEENS4_5SM1004TMEM4LOAD26SM100_TMEM_LOAD_32dp32b64xES13_NS14_INS15_ILi2ELi4ELi3EEES18_NSW_INS5_IJS19_SF_EEENS5_IJSF_SB_EEEEEEENS4_39AutoVectorizingCopyWithAssumedAlignmentILi128EEENS4_14SM90_TMA_STOREES22_S24_S24_EEEvvEEEEvNT_6ParamsE,@function
        .size           _ZN7cutlass13device_kernelINS_4gemm6kernel13GemmUniversalIN4cute5tupleIJiiiiEEENS1_10collective13CollectiveMmaINS1_35MainloopSm100TmaUmmaWarpSpecializedILi6ELi2ELi4ENS5_IJNS4_1CILi1EEESB_SB_EEEEENS5_IJNSA_ILi128EEENSA_ILi64EEENSA_ILi32EEEEEENS_12float_e5m2_tENS5_IJlSB_lEEESI_SJ_NS4_8TiledMMAINS4_8MMA_AtomIJNS4_10MMA_TraitsINS4_19SM100_MMA_F8F6F4_SSEJSI_SI_fSE_SF_NS4_17integral_constantINS4_4UMMA5MajorELSQ_0EEESR_NSO_INSP_7ScaleInELSS_0EEEST_EEEEEENS4_6LayoutISC_NS5_IJNSA_ILi0EEESX_SX_EEEEENS5_IJNS4_10UnderscoreES10_S10_EEEEENS4_13SM90_TMA_LOADENS4_14ComposedLayoutINS4_7SwizzleILi1ELi4ELi3EEENS4_18smem_ptr_flag_bitsILi8EEENSW_INS5_IJNSA_ILi8EEESG_EEENS5_IJSG_SB_EEEEEEEvNS4_8identityES13_S1D_vS1E_EENS_8epilogue10collective18CollectiveEpilogueINS1G_23Sm100TmaWarpSpecializedILi1ELi1ELi64ELb0ELb0EEEJSH_NS5_IJNSW_ISE_SB_EENSW_ISF_SB_EEEEESI_SJ_SI_SJ_NS1G_6fusion15FusionCallbacksIS1K_NS1O_17LinearCombinationISI_fSI_fLNS_15FloatRoundStyleE2EEESH_S1N_JEEENS4_5SM1004TMEM4LOAD26SM100_TMEM_LOAD_32dp32b64xES13_NS14_INS15_ILi2ELi4ELi3EEES18_NSW_INS5_IJS19_SF_EEENS5_IJSF_SB_EEEEEEENS4_39AutoVectorizingCopyWithAssumedAlignmentILi128EEENS4_14SM90_TMA_STOREES22_S24_S24_EEEvvEEEEvNT_6ParamsE,(.L_x_134 - _ZN7cutlass13device_kernelINS_4gemm6kernel13GemmUniversalIN4cute5tupleIJiiiiEEENS1_10collective13CollectiveMmaINS1_35MainloopSm100TmaUmmaWarpSpecializedILi6ELi2ELi4ENS5_IJNS4_1CILi1EEESB_SB_EEEEENS5_IJNSA_ILi128EEENSA_ILi64EEENSA_ILi32EEEEEENS_12float_e5m2_tENS5_IJlSB_lEEESI_SJ_NS4_8TiledMMAINS4_8MMA_AtomIJNS4_10MMA_TraitsINS4_19SM100_MMA_F8F6F4_SSEJSI_SI_fSE_SF_NS4_17integral_constantINS4_4UMMA5MajorELSQ_0EEESR_NSO_INSP_7ScaleInELSS_0EEEST_EEEEEENS4_6LayoutISC_NS5_IJNSA_ILi0EEESX_SX_EEEEENS5_IJNS4_10UnderscoreES10_S10_EEEEENS4_13SM90_TMA_LOADENS4_14ComposedLayoutINS4_7SwizzleILi1ELi4ELi3EEENS4_18smem_ptr_flag_bitsILi8EEENSW_INS5_IJNSA_ILi8EEESG_EEENS5_IJSG_SB_EEEEEEEvNS4_8identityES13_S1D_vS1E_EENS_8epilogue10collective18CollectiveEpilogueINS1G_23Sm100TmaWarpSpecializedILi1ELi1ELi64ELb0ELb0EEEJSH_NS5_IJNSW_ISE_SB_EENSW_ISF_SB_EEEEESI_SJ_SI_SJ_NS1G_6fusion15FusionCallbacksIS1K_NS1O_17LinearCombinationISI_fSI_fLNS_15FloatRoundStyleE2EEESH_S1N_JEEENS4_5SM1004TMEM4LOAD26SM100_TMEM_LOAD_32dp32b64xES13_NS14_INS15_ILi2ELi4ELi3EEES18_NSW_INS5_IJS19_SF_EEENS5_IJSF_SB_EEEEEEENS4_39AutoVectorizingCopyWithAssumedAlignmentILi128EEENS4_14SM90_TMA_STOREES22_S24_S24_EEEvvEEEEvNT_6ParamsE)
        .other          _ZN7cutlass13device_kernelINS_4gemm6kernel13GemmUniversalIN4cute5tupleIJiiiiEEENS1_10collective13CollectiveMmaINS1_35MainloopSm100TmaUmmaWarpSpecializedILi6ELi2ELi4ENS5_IJNS4_1CILi1EEESB_SB_EEEEENS5_IJNSA_ILi128EEENSA_ILi64EEENSA_ILi32EEEEEENS_12float_e5m2_tENS5_IJlSB_lEEESI_SJ_NS4_8TiledMMAINS4_8MMA_AtomIJNS4_10MMA_TraitsINS4_19SM100_MMA_F8F6F4_SSEJSI_SI_fSE_SF_NS4_17integral_constantINS4_4UMMA5MajorELSQ_0EEESR_NSO_INSP_7ScaleInELSS_0EEEST_EEEEEENS4_6LayoutISC_NS5_IJNSA_ILi0EEESX_SX_EEEEENS5_IJNS4_10UnderscoreES10_S10_EEEEENS4_13SM90_TMA_LOADENS4_14ComposedLayoutINS4_7SwizzleILi1ELi4ELi3EEENS4_18smem_ptr_flag_bitsILi8EEENSW_INS5_IJNSA_ILi8EEESG_EEENS5_IJSG_SB_EEEEEEEvNS4_8identityES13_S1D_vS1E_EENS_8epilogue10collective18CollectiveEpilogueINS1G_23Sm100TmaWarpSpecializedILi1ELi1ELi64ELb0ELb0EEEJSH_NS5_IJNSW_ISE_SB_EENSW_ISF_SB_EEEEESI_SJ_SI_SJ_NS1G_6fusion15FusionCallbacksIS1K_NS1O_17LinearCombinationISI_fSI_fLNS_15FloatRoundStyleE2EEESH_S1N_JEEENS4_5SM1004TMEM4LOAD26SM100_TMEM_LOAD_32dp32b64xES13_NS14_INS15_ILi2ELi4ELi3EEES18_NSW_INS5_IJS19_SF_EEENS5_IJSF_SB_EEEEEEENS4_39AutoVectorizingCopyWithAssumedAlignmentILi128EEENS4_14SM90_TMA_STOREES22_S24_S24_EEEvvEEEEvNT_6ParamsE,@"STO_CUDA_ENTRY STV_DEFAULT"
_ZN7cutlass13device_kernelINS_4gemm6kernel13GemmUniversalIN4cute5tupleIJiiiiEEENS1_10collective13CollectiveMmaINS1_35MainloopSm100TmaUmmaWarpSpecializedILi6ELi2ELi4ENS5_IJNS4_1CILi1EEESB_SB_EEEEENS5_IJNSA_ILi128EEENSA_ILi64EEENSA_ILi32EEEEEENS_12float_e5m2_tENS5_IJlSB_lEEESI_SJ_NS4_8TiledMMAINS4_8MMA_AtomIJNS4_10MMA_TraitsINS4_19SM100_MMA_F8F6F4_SSEJSI_SI_fSE_SF_NS4_17integral_constantINS4_4UMMA5MajorELSQ_0EEESR_NSO_INSP_7ScaleInELSS_0EEEST_EEEEEENS4_6LayoutISC_NS5_IJNSA_ILi0EEESX_SX_EEEEENS5_IJNS4_10UnderscoreES10_S10_EEEEENS4_13SM90_TMA_LOADENS4_14ComposedLayoutINS4_7SwizzleILi1ELi4ELi3EEENS4_18smem_ptr_flag_bitsILi8EEENSW_INS5_IJNSA_ILi8EEESG_EEENS5_IJSG_SB_EEEEEEEvNS4_8identityES13_S1D_vS1E_EENS_8epilogue10collective18CollectiveEpilogueINS1G_23Sm100TmaWarpSpecializedILi1ELi1ELi64ELb0ELb0EEEJSH_NS5_IJNSW_ISE_SB_EENSW_ISF_SB_EEEEESI_SJ_SI_SJ_NS1G_6fusion15FusionCallbacksIS1K_NS1O_17LinearCombinationISI_fSI_fLNS_15FloatRoundStyleE2EEESH_S1N_JEEENS4_5SM1004TMEM4LOAD26SM100_TMEM_LOAD_32dp32b64xES13_NS14_INS15_ILi2ELi4ELi3EEES18_NSW_INS5_IJS19_SF_EEENS5_IJSF_SB_EEEEEEENS4_39AutoVectorizingCopyWithAssumedAlignmentILi128EEENS4_14SM90_TMA_STOREES22_S24_S24_EEEvvEEEEvNT_6ParamsE:
[----:B------:R-:W1:Y:S01]  /*0000*/  LDC R1, c[0x0][0x37c] ;  /* 0x0000df00ff017b82 */ /* 0x000e620000000800 */
[----:B------:R-:W2:Y:S01]  /*0010*/  S2R R166, SR_TID.X ;  /* 0x0000000000a67919 */ /* 0x000ea20000002100 */
[----:B------:R-:W3:Y:S01]  /*0020*/  LDCU.64 UR4, c[0x0][0x890] ;  /* 0x00011200ff0477ac */ /* 0x000ee20008000a00 */
[----:B------:R-:W-:Y:S02]  /*0030*/  PRMT R164, RZ, 0x7610, R164 ;  /* 0x00007610ffa47816 */ /* 0x000fe400000000a4 */
[----:B------:R-:W-:Y:S01]  /*0040*/  ELECT P5, URZ, PT ;  /* 0x0000000000ff782f */ /* 0x000fe200038a0000 */
[----:B------:R-:W4:Y:S01]  /*0050*/  LDCU.64 UR40, c[0x0][0x358] ;  /* 0x00006b00ff2877ac */ /* 0x000f220008000a00 */
[----:B---3--:R-:W-:-:S04]  /*0060*/  UISETP.NE.U32.AND UP0, UPT, UR4, URZ, UPT ;  /* 0x000000ff0400728c */ /* 0x008fc8000bf05070 */
[----:B------:R-:W-:Y:S01]  /*0070*/  UISETP.NE.AND.EX UP0, UPT, UR5, URZ, UPT, UP0 ;  /* 0x000000ff0500728c */ /* 0x000fe2000bf05300 */
[----:B--2---:R-:W-:-:S05]  /*0080*/  SHF.R.U32.HI R169, RZ, 0x5, R166 ;  /* 0x00000005ffa97819 */ /* 0x004fca00000116a6 */
[----:B------:R-:W2:Y:S02]  /*0090*/  SHFL.IDX PT, R0, R169, RZ, 0x1f ;  /* 0x00001fffa9007589 */ /* 0x000ea400000e0000 */
[----:B--2---:R-:W-:Y:S01]  /*00a0*/  R2UR UR8, R0 ;  /* 0x00000000000872ca */ /* 0x004fe200000e0000 */
[----:B-1--4-:R-:W-:-:S14]  /*00b0*/  BRA.U UP0, `(.L_x_0) ;  /* 0x00000001002c7547 */ /* 0x012fdc000b800000 */
[----:B------:R-:W1:Y:S02]  /*00c0*/  LDCU.64 UR6, c[0x0][0x888] ;  /* 0x00011100ff0677ac */ /* 0x000e640008000a00 */
[----:B-1----:R-:W-:-:S04]  /*00d0*/  UISETP.NE.U32.AND UP0, UPT, UR6, URZ, UPT ;  /* 0x000000ff0600728c */ /* 0x002fc8000bf05070 */
[----:B------:R-:W-:-:S09]  /*00e0*/  UISETP.NE.AND.EX UP0, UPT, UR7, URZ, UPT, UP0 ;  /* 0x000000ff0700728c */ /* 0x000fd2000bf05300 */
[----:B------:R-:W-:Y:S05]  /*00f0*/  BRA.U !UP0, `(.L_x_1) ;  /* 0x0000000108107547 */ /* 0x000fea000b800000 */
[----:B------:R-:W1:Y:S02]  /*0100*/  LDC.64 R2, c[0x0][0x888] ;  /* 0x00022200ff027b82 */ /* 0x000e640000000a00 */
[----:B-1----:R1:W5:Y:S01]  /*0110*/  LDG.E R81, desc[UR40][R2.64] ;  /* 0x0000002802517981 */ /* 0x002362000c1e1900 */
[----:B------:R-:W-:Y:S01]  /*0120*/  HFMA2 R164, -RZ, RZ, 0, 5.9604644775390625e-08 ;  /* 0x00000001ffa47431 */ /* 0x000fe200000001ff */
[----:B------:R-:W-:Y:S05]  /*0130*/  BRA `(.L_x_0) ;  /* 0x00000000000c7947 */ /* 0x000fea0003800000 */
.L_x_1:
[----:B------:R-:W1:Y:S01]  /*0140*/  LDCU UR6, c[0x0][0x880] ;  /* 0x00011000ff0677ac */ /* 0x000e620008000800 */
[----:B------:R-:W-:Y:S01]  /*0150*/  HFMA2 R164, -RZ, RZ, 0, 5.9604644775390625e-08 ;  /* 0x00000001ffa47431 */ /* 0x000fe200000001ff */
[----:B-1----:R-:W-:-:S07]  /*0160*/  MOV R81, UR6 ;  /* 0x0000000600517c02 */ /* 0x002fce0008000f00 */
.L_x_0:
[----:B------:R-:W2:Y:S02]  /*0170*/  LDCU.64 UR6, c[0x0][0x8b0] ;  /* 0x00011600ff0677ac */ /* 0x000ea40008000a00 */
[----:B--2---:R-:W-:-:S04]  /*0180*/  UISETP.NE.U32.AND UP0, UPT, UR6, URZ, UPT ;  /* 0x000000ff0600728c */ /* 0x004fc8000bf05070 */
[----:B------:R-:W-:-:S09]  /*0190*/  UISETP.NE.AND.EX UP0, UPT, UR7, URZ, UPT, UP0 ;  /* 0x000000ff0700728c */ /* 0x000fd2000bf05300 */
[----:B------:R-:W-:Y:S05]  /*01a0*/  BRA.U UP0, `(.L_x_2) ;  /* 0x0000000100247547 */ /* 0x000fea000b800000 */
[----:B------:R-:W2:Y:S02]  /*01b0*/  LDCU.64 UR6, c[0x0][0x8a8] ;  /* 0x00011500ff0677ac */ /* 0x000ea40008000a00 */
[----:B--2---:R-:W-:-:S04]  /*01c0*/  UISETP.NE.U32.AND UP0, UPT, UR6, URZ, UPT ;  /* 0x000000ff0600728c */ /* 0x004fc8000bf05070 */
[----:B------:R-:W-:-:S09]  /*01d0*/  UISETP.NE.AND.EX UP0, UPT, UR7, URZ, UPT, UP0 ;  /* 0x000000ff0700728c */ /* 0x000fd2000bf05300 */
[----:B------:R-:W-:Y:S05]  /*01e0*/  BRA.U !UP0, `(.L_x_3) ;  /* 0x00000001080c7547 */ /* 0x000fea000b800000 */
[----:B------:R-:W2:Y:S02]  /*01f0*/  LDC.64 R78, c[0x0][0x8a8] ;  /* 0x00022a00ff4e7b82 */ /* 0x000ea40000000a00 */
[----:B--2---:R2:W5:Y:S01]  /*0200*/  LDG.E R78, desc[UR40][R78.64] ;  /* 0x000000284e4e7981 */ /* 0x004562000c1e1900 */
[----:B------:R-:W-:Y:S05]  /*0210*/  BRA `(.L_x_2) ;  /* 0x0000000000087947 */ /* 0x000fea0003800000 */
.L_x_3:
[----:B------:R-:W2:Y:S02]  /*0220*/  LDCU UR6, c[0x0][0x8a0] ;  /* 0x00011400ff0677ac */ /* 0x000ea40008000800 */
[----:B--2---:R-:W-:Y:S02]  /*0230*/  MOV R78, UR6 ;  /* 0x00000006004e7c02 */ /* 0x004fe40008000f00 */
.L_x_2:
[----:B------:R-:W-:Y:S01]  /*0240*/  IMAD.U32 R0, RZ, RZ, UR8 ;  /* 0x00000008ff007e24 */ /* 0x000fe2000f8e00ff */
[----:B------:R-:W-:Y:S04]  /*0250*/  BSSY.RECONVERGENT B0, `(.L_x_4) ;  /* 0x000000c000007945 */ /* 0x000fe80003800200 */
[C---:B------:R-:W-:Y:S02]  /*0260*/  ISETP.NE.OR P1, PT, R0.reuse, 0x1, !P5 ;  /* 0x000000010000780c */ /* 0x040fe40006f25670 */
[----:B------:R-:W-:-:S11]  /*0270*/  ISETP.NE.OR P0, PT, R0, 0x3, !P5 ;  /* 0x000000030000780c */ /* 0x000fd60006f05670 */
[----:B------:R-:W-:Y:S05]  /*0280*/  @P1 BRA `(.L_x_5) ;  /* 0x0000000000201947 */ /* 0x000fea0003800000 */
[----:B------:R-:W3:Y:S02]  /*0290*/  LDCU.64 UR6, c[0x0][0x348] ;  /* 0x00006900ff0677ac */ /* 0x000ee40008000a00 */
[----:B---3--:R-:W-:Y:S02]  /*02a0*/  UIADD3 UR10, UP1, UPT, UR6, 0x80, URZ ;  /* 0x00000080060a7890 */ /* 0x008fe4000ff3e0ff */
[----:B------:R-:W-:Y:S02]  /*02b0*/  UIADD3 UR6, UP0, UPT, UR6, 0x180, URZ ;  /* 0x0000018006067890 */ /* 0x000fe4000ff1e0ff */
[----:B------:R-:W-:Y:S02]  /*02c0*/  UIADD3.X UR11, UPT, UPT, URZ, UR7, URZ, UP1, !UPT ;  /* 0x00000007ff0b7290 */ /* 0x000fe40008ffe4ff */
[----:B------:R-:W-:-:S07]  /*02d0*/  UIADD3.X UR7, UPT, UPT, URZ, UR7, URZ, UP0, !UPT ;  /* 0x00000007ff077290 */ /* 0x000fce00087fe4ff */
[----:B------:R3:W-:Y:S02]  /*02e0*/  UTMACCTL.PF [UR10] ;  /* 0x000000000a0079b9 */ /* 0x0007e40008040000 */
[----:B------:R3:W-:Y:S02]  /*02f0*/  UTMACCTL.PF [UR6] ;  /* 0x00000000060079b9 */ /* 0x0007e40008040000 */
[----:B---3--:R-:W-:Y:S01]  /*0300*/  NOP ;  /* 0x0000000000007918 */ /* 0x008fe20000000000 */
.L_x_5:
[----:B------:R-:W-:Y:S05]  /*0310*/  BSYNC.RECONVERGENT B0 ;  /* 0x0000000000007941 */ /* 0x000fea0003800200 */
.L_x_4:
[----:B------:R-:W-:Y:S04]  /*0320*/  BSSY.RECONVERGENT B0, `(.L_x_6) ;  /* 0x000000a000007945 */ /* 0x000fe80003800200 */
        /* <DEDUP_REMOVED lines=9> */
.L_x_7:
[----:B------:R-:W-:Y:S05]  /*03c0*/  BSYNC.RECONVERGENT B0 ;  /* 0x0000000000007941 */ /* 0x000fea0003800200 */
.L_x_6:
[----:B------:R-:W3:Y:S01]  /*03d0*/  LDCU.64 UR6, c[0x0][0x888] ;  /* 0x00011100ff0677ac */ /* 0x000ee20008000a00 */
[----:B------:R-:W-:Y:S02]  /*03e0*/  UISETP.EQ.U32.AND UP1, UPT, UR4, URZ, UPT ;  /* 0x000000ff0400728c */ /* 0x000fe4000bf22070 */
[----:B------:R-:W-:Y:S02]  /*03f0*/  UPLOP3.LUT UP2, UPT, UPT, UPT, UPT, 0x80, 0x8 ;  /* 0x000000000008789c */ /* 0x000fe40003f4f070 */
[----:B---3--:R-:W-:-:S04]  /*0400*/  UISETP.NE.U32.AND UP0, UPT, UR6, URZ, UPT ;  /* 0x000000ff0600728c */ /* 0x008fc8000bf05070 */
[----:B------:R-:W-:-:S04]  /*0410*/  UISETP.NE.AND.EX UP0, UPT, UR7, URZ, UPT, UP0 ;  /* 0x000000ff0700728c */ /* 0x000fc8000bf05300 */
[----:B------:R-:W-:-:S04]  /*0420*/  UISETP.EQ.OR.EX UP3, UPT, UR5, URZ, !UP0, UP1 ;  /* 0x000000ff0500728c */ /* 0x000fc8000c762710 */
[----:B------:R-:W-:-:S05]  /*0430*/  UP2UR UR44, UPR, URZ, 0x8 ;  /* 0x00000008ff2c7883 */ /* 0x000fca0008000000 */
[----:B------:R-:W-:Y:S07]  /*0440*/  BRA.U !UP3, `(.L_x_8) ;  /* 0x000000010b207547 */ /* 0x000fee000b800000 */
[----:B------:R-:W-:Y:S01]  /*0450*/  UISETP.NE.U32.AND UP2, UPT, UR4, URZ, UPT ;  /* 0x000000ff0400728c */ /* 0x000fe2000bf45070 */
[----:B-----5:R-:W-:Y:S01]  /*0460*/  FSETP.NEU.AND P0, PT, R81, RZ, PT ;  /* 0x000000ff5100720b */ /* 0x020fe20003f0d000 */
[----:B------:R-:W-:Y:S02]  /*0470*/  USEL UR4, URZ, 0xffffffff, UP0 ;  /* 0xffffffffff047887 */ /* 0x000fe40008000000 */
[----:B------:R-:W-:-:S10]  /*0480*/  UISETP.NE.AND.EX UP2, UPT, UR5, URZ, UPT, UP2 ;  /* 0x000000ff0500728c */ /* 0x000fd4000bf45320 */
[----:B------:R-:W-:Y:S01]  /*0490*/  VOTEU.ANY UP1, P0 ;  /* 0x0000000000ff7886 */ /* 0x000fe20000020100 */
[----:B------:R-:W-:-:S04]  /*04a0*/  @!UP2 USEL UR4, URZ, 0xffffffff, UP1 ;  /* 0xffffffffff04a887 */ /* 0x000fc80008800000 */
[----:B------:R-:W-:-:S04]  /*04b0*/  ULOP3.LUT UR4, UR4, 0x1, URZ, 0xc0, !UPT ;  /* 0x0000000104047892 */ /* 0x000fc8000f8ec0ff */
[----:B------:R-:W-:-:S11]  /*04c0*/  UISETP.NE.U32.AND UP2, UPT, UR4, 0x1, UPT ;  /* 0x000000010400788c */ /* 0x000fd6000bf45070 */
.L_x_8:
[----:B-1----:R-:W1:Y:S01]  /*04d0*/  SHFL.IDX PT, R2, R169, RZ, 0x1f ;  /* 0x00001fffa9027589 */ /* 0x002e6200000e0000 */
[----:B------:R-:W-:-:S04]  /*04e0*/  UISETP.NE.AND UP1, UPT, UR8, 0x2, UPT ;  /* 0x000000020800788c */ /* 0x000fc8000bf25270 */
[----:B------:R-:W-:Y:S01]  /*04f0*/  USEL UR13, URZ, 0x1, UP1 ;  /* 0x00000001ff0d7887 */ /* 0x000fe20008800000 */
[----:B-1----:R-:W-:-:S13]  /*0500*/  ISETP.NE.AND P0, PT, R2, RZ, PT ;  /* 0x000000ff0200720c */ /* 0x002fda0003f05270 */
[----:B------:R-:W-:Y:S05]  /*0510*/  @P0 BRA `(.L_x_9) ;  /* 0x0000000000580947 */ /* 0x000fea0003800000 */
[----:B------:R-:W1:Y:S01]  /*0520*/  S2UR UR5, SR_CgaCtaId ;  /* 0x00000000000579c3 */ /* 0x000e620000008800 */
[----:B------:R-:W-:Y:S01]  /*0530*/  UMOV UR6, 0x400 ;  /* 0x0000040000067882 */ /* 0x000fe20000000000 */
[----:B------:R-:W-:Y:S01]  /*0540*/  UMOV UR4, 0x1 ;  /* 0x0000000100047882 */ /* 0x000fe20000000000 */
[----:B------:R-:W-:Y:S01]  /*0550*/  ELECT P0, URZ, PT ;  /* 0x0000000000ff782f */ /* 0x000fe20003800000 */
[----:B-1----:R-:W-:Y:S02]  /*0560*/  ULEA UR5, UR5, UR6, 0x18 ;  /* 0x0000000605057291 */ /* 0x002fe4000f8ec0ff */
[----:B------:R-:W-:-:S04]  /*0570*/  UIADD3 UR6, UPT, UPT, -UR4, 0x100000, URZ ;  /* 0x0010000004067890 */ /* 0x000fc8000fffe1ff */
[----:B------:R-:W-:Y:S02]  /*0580*/  USHF.L.U32 UR7, UR6, 0xb, URZ ;  /* 0x0000000b06077899 */ /* 0x000fe400080006ff */
[----:B------:R-:W-:Y:S01]  /*0590*/  USHF.L.U32 UR6, UR6, 0x1, URZ ;  /* 0x0000000106067899 */ /* 0x000fe200080006ff */
[----:B------:R-:W1:Y:S11]  /*05a0*/  FENCE.VIEW.ASYNC.S ;  /* 0x00000000000073c6 */ /* 0x000e760000000000 */
[----:B-1----:R1:W3:Y:S01]  /*05b0*/  SYNCS.EXCH.64 URZ, [UR5], UR6 ;  /* 0x0000000605ff75b2 */ /* 0x0022e20008000100 */
[----:B------:R1:W4:Y:S01]  /*05c0*/  SYNCS.EXCH.64 URZ, [UR5+0x30], UR6 ;  /* 0x0000300605ff75b2 */ /* 0x0003220008000100 */
[----:B------:R1:W1:Y:S01]  /*05d0*/  SYNCS.EXCH.64 URZ, [UR5+0x8], UR6 ;  /* 0x0000080605ff75b2 */ /* 0x0002620008000100 */
        /* <DEDUP_REMOVED lines=9> */
[----:B------:R-:W-:Y:S01]  /*0670*/  NOP ;  /* 0x0000000000007918 */ /* 0x000fe20000000000 */
.L_x_9:
[----:B------:R-:W2:Y:S01]  /*0680*/  SHFL.IDX PT, R2, R169, RZ, 0x1f ;  /* 0x00001fffa9027589 */ /* 0x000ea200000e0000 */
[----:B------:R-:W-:Y:S01]  /*0690*/  NOP ;  /* 0x0000000000007918 */ /* 0x000fe20000000000 */
[----:B--2---:R-:W-:-:S13]  /*06a0*/  ISETP.NE.AND P0, PT, R2, 0x1, PT ;  /* 0x000000010200780c */ /* 0x004fda0003f05270 */
[----:B------:R-:W-:Y:S05]  /*06b0*/  @P0 BRA `(.L_x_10) ;  /* 0x0000000000400947 */ /* 0x000fea0003800000 */
[----:B-1----:R-:W1:Y:S01]  /*06c0*/  S2UR UR6, SR_CgaCtaId ;  /* 0x00000000000679c3 */ /* 0x002e620000008800 */
[----:B------:R-:W-:Y:S01]  /*06d0*/  UMOV UR7, 0x400 ;  /* 0x0000040000077882 */ /* 0x000fe20000000000 */
[----:B------:R-:W-:Y:S01]  /*06e0*/  UMOV UR5, 0x20 ;  /* 0x0000002000057882 */ /* 0x000fe20000000000 */
[----:B------:R-:W-:Y:S01]  /*06f0*/  UMOV UR4, 0x80 ;  /* 0x0000008000047882 */ /* 0x000fe20000000000 */
[----:B------:R-:W-:-:S04]  /*0700*/  UIADD3 UR10, UPT, UPT, -UR5, 0x100000, URZ ;  /* 0x00100000050a7890 */ /* 0x000fc8000fffe1ff */
[----:B------:R-:W-:Y:S02]  /*0710*/  USHF.L.U32 UR11, UR10, 0xb, URZ ;  /* 0x0000000b0a0b7899 */ /* 0x000fe400080006ff */
[----:B------:R-:W-:Y:S02]  /*0720*/  USHF.L.U32 UR10, UR10, 0x1, URZ ;  /* 0x000000010a0a7899 */ /* 0x000fe400080006ff */
[----:B------:R-:W-:-:S04]  /*0730*/  UIADD3 UR4, UPT, UPT, -UR4, 0x100000, URZ ;  /* 0x0010000004047890 */ /* 0x000fc8000fffe1ff */
[----:B------:R-:W-:Y:S02]  /*0740*/  USHF.L.U32 UR5, UR4, 0xb, URZ ;  /* 0x0000000b04057899 */ /* 0x000fe400080006ff */
[----:B------:R-:W-:Y:S01]  /*0750*/  USHF.L.U32 UR4, UR4, 0x1, URZ ;  /* 0x0000000104047899 */ /* 0x000fe200080006ff */
[----:B------:R-:W-:Y:S01]  /*0760*/  ELECT P0, URZ, PT ;  /* 0x0000000000ff782f */ /* 0x000fe20003800000 */
[----:B-1----:R-:W-:Y:S01]  /*0770*/  ULEA UR6, UR6, UR7, 0x18 ;  /* 0x0000000706067291 */ /* 0x002fe2000f8ec0ff */
[----:B------:R-:W1:Y:S11]  /*0780*/  FENCE.VIEW.ASYNC.S ;  /* 0x00000000000073c6 */ /* 0x000e760000000000 */
[----:B-1----:R2:W1:Y:S01]  /*0790*/  SYNCS.EXCH.64 URZ, [UR6+0x60], UR10 ;  /* 0x0000600a06ff75b2 */ /* 0x0024620008000100 */
[----:B------:R2:W1:Y:S02]  /*07a0*/  SYNCS.EXCH.64 URZ, [UR6+0x68], UR4 ;  /* 0x0000680406ff75b2 */ /* 0x0004640008000100 */
[----:B--2---:R-:W-:Y:S01]  /*07b0*/  NOP ;  /* 0x0000000000007918 */ /* 0x004fe20000000000 */
.L_x_10:
[----:B------:R-:W2:Y:S01]  /*07c0*/  SHFL.IDX PT, R2, R169, RZ, 0x1f ;  /* 0x00001fffa9027589 */ /* 0x000ea200000e0000 */
[----:B------:R-:W-:Y:S01]  /*07d0*/  NOP ;  /* 0x0000000000007918 */ /* 0x000fe20000000000 */
[----:B--2---:R-:W-:-:S13]  /*07e0*/  ISETP.NE.AND P0, PT, R2, 0x3, PT ;  /* 0x000000030200780c */ /* 0x004fda0003f05270 */
[----:B------:R-:W-:Y:S05]  /*07f0*/  @P0 BRA `(.L_x_11) ;  /* 0x0000000000300947 */ /* 0x000fea0003800000 */
[----:B-1----:R-:W1:Y:S01]  /*0800*/  S2UR UR5, SR_CgaCtaId ;  /* 0x00000000000579c3 */ /* 0x002e620000008800 */
        /* <DEDUP_REMOVED lines=8> */
[----:B-1----:R2:W1:Y:S01]  /*0890*/  SYNCS.EXCH.64 URZ, [UR5+0x70], UR6 ;  /* 0x0000700605ff75b2 */ /* 0x0024620008000100 */
[----:B------:R2:W1:Y:S02]  /*08a0*/  SYNCS.EXCH.64 URZ, [UR5+0x78], UR6 ;  /* 0x0000780605ff75b2 */ /* 0x0004640008000100 */
[----:B--2---:R-:W-:Y:S01]  /*08b0*/  NOP ;  /* 0x0000000000007918 */ /* 0x004fe20000000000 */
.L_x_11:
[----:B------:R-:W2:Y:S01]  /*08c0*/  SHFL.IDX PT, R2, R169, RZ, 0x1f ;  /* 0x00001fffa9027589 */ /* 0x000ea200000e0000 */
[----:B------:R-:W-:Y:S01]  /*08d0*/  NOP ;  /* 0x0000000000007918 */ /* 0x000fe20000000000 */
[----:B--2---:R-:W-:-:S13]  /*08e0*/  ISETP.NE.AND P0, PT, R2, 0x4, PT ;  /* 0x000000040200780c */ /* 0x004fda0003f05270 */
[----:B------:R-:W-:Y:S05]  /*08f0*/  @P0 BRA `(.L_x_12) ;  /* 0x00000000004c0947 */ /* 0x000fea0003800000 */
[----:B-1----:R-:W1:Y:S01]  /*0900*/  S2UR UR5, SR_CgaCtaId ;  /* 0x00000000000579c3 */ /* 0x002e620000008800 */
[----:B------:R-:W-:Y:S01]  /*0910*/  UMOV UR7, 0x100 ;  /* 0x0000010000077882 */ /* 0x000fe20000000000 */
[----:B------:R-:W-:Y:S01]  /*0920*/  UMOV UR6, 0x400 ;  /* 0x0000040000067882 */ /* 0x000fe20000000000 */
[----:B------:R-:W-:Y:S01]  /*0930*/  USEL UR7, UR7, 0xe0, UP2 ;  /* 0x000000e007077887 */ /* 0x000fe20009000000 */
[----:B------:R-:W-:Y:S01]  /*0940*/  UMOV UR4, 0x1 ;  /* 0x0000000100047882 */ /* 0x000fe20000000000 */
[----:B------:R-:W-:Y:S01]  /*0950*/  ELECT P0, URZ, PT ;  /* 0x0000000000ff782f */ /* 0x000fe20003800000 */
[----:B------:R-:W-:-:S04]  /*0960*/  UIADD3 UR10, UPT, UPT, -UR4, 0x100000, URZ ;  /* 0x00100000040a7890 */ /* 0x000fc8000fffe1ff */
[----:B------:R-:W-:Y:S02]  /*0970*/  USHF.L.U32 UR11, UR10, 0xb, URZ ;  /* 0x0000000b0a0b7899 */ /* 0x000fe400080006ff */
[----:B------:R-:W-:Y:S02]  /*0980*/  USHF.L.U32 UR10, UR10, 0x1, URZ ;  /* 0x000000010a0a7899 */ /* 0x000fe400080006ff */
[----:B-1----:R-:W-:Y:S02]  /*0990*/  ULEA UR5, UR5, UR6, 0x18 ;  /* 0x0000000605057291 */ /* 0x002fe4000f8ec0ff */
[----:B------:R-:W-:-:S04]  /*09a0*/  UIADD3 UR6, UPT, UPT, -UR7, 0x100000, URZ ;  /* 0x0010000007067890 */ /* 0x000fc8000fffe1ff */
[----:B------:R-:W-:Y:S02]  /*09b0*/  USHF.L.U32 UR7, UR6, 0xb, URZ ;  /* 0x0000000b06077899 */ /* 0x000fe400080006ff */
[----:B------:R-:W-:Y:S01]  /*09c0*/  USHF.L.U32 UR6, UR6, 0x1, URZ ;  /* 0x0000000106067899 */ /* 0x000fe200080006ff */
[----:B------:R-:W1:Y:S03]  /*09d0*/  FENCE.VIEW.ASYNC.S ;  /* 0x00000000000073c6 */ /* 0x000e660000000000 */
[----:B-1----:R2:W1:Y:S08]  /*09e0*/  SYNCS.EXCH.64 URZ, [UR5+0x80], UR10 ;  /* 0x0000800a05ff75b2 */ /* 0x0024700008000100 */
[----:B------:R2:W1:Y:S01]  /*09f0*/  SYNCS.EXCH.64 URZ, [UR5+0x90], UR6 ;  /* 0x0000900605ff75b2 */ /* 0x0004620008000100 */
[----:B------:R2:W1:Y:S01]  /*0a00*/  SYNCS.EXCH.64 URZ, [UR5+0x88], UR10 ;  /* 0x0000880a05ff75b2 */ /* 0x0004620008000100 */
[----:B------:R2:W1:Y:S02]  /*0a10*/  SYNCS.EXCH.64 URZ, [UR5+0x98], UR6 ;  /* 0x0000980605ff75b2 */ /* 0x0004640008000100 */
[----:B--2---:R-:W-:Y:S01]  /*0a20*/  NOP ;  /* 0x0000000000007918 */ /* 0x004fe20000000000 */
.L_x_12:
        /* <DEDUP_REMOVED lines=18> */
[----:B------:R2:W1:Y:S01]  /*0b50*/  SYNCS.EXCH.64 URZ, [UR6+0xc0], UR4 ;  /* 0x0000c00406ff75b2 */ /* 0x0004620008000100 */
[----:B------:R2:W1:Y:S01]  /*0b60*/  SYNCS.EXCH.64 URZ, [UR6+0xa8], UR10 ;  /* 0x0000a80a06ff75b2 */ /* 0x0004620008000100 */
[----:B------:R2:W1:Y:S01]  /*0b70*/  SYNCS.EXCH.64 URZ, [UR6+0xc8], UR4 ;  /* 0x0000c80406ff75b2 */ /* 0x0004620008000100 */
[----:B------:R2:W1:Y:S01]  /*0b80*/  SYNCS.EXCH.64 URZ, [UR6+0xb0], UR10 ;  /* 0x0000b00a06ff75b2 */ /* 0x0004620008000100 */
[----:B------:R2:W1:Y:S01]  /*0b90*/  SYNCS.EXCH.64 URZ, [UR6+0xd0], UR4 ;  /* 0x0000d00406ff75b2 */ /* 0x0004620008000100 */
[----:B------:R2:W1:Y:S01]  /*0ba0*/  SYNCS.EXCH.64 URZ, [UR6+0xb8], UR10 ;  /* 0x0000b80a06ff75b2 */ /* 0x0004620008000100 */
[----:B------:R2:W1:Y:S02]  /*0bb0*/  SYNCS.EXCH.64 URZ, [UR6+0xd8], UR4 ;  /* 0x0000d80406ff75b2 */ /* 0x0004640008000100 */
[----:B--2---:R-:W-:Y:S01]  /*0bc0*/  NOP ;  /* 0x0000000000007918 */ /* 0x004fe20000000000 */
.L_x_13:
        /* <DEDUP_REMOVED lines=14> */
[----:B------:R2:W1:Y:S01]  /*0cb0*/  SYNCS.EXCH.64 URZ, [UR5+0xf0], UR6 ;  /* 0x0000f00605ff75b2 */ /* 0x0004620008000100 */
[----:B------:R2:W1:Y:S01]  /*0cc0*/  SYNCS.EXCH.64 URZ, [UR5+0xe8], UR6 ;  /* 0x0000e80605ff75b2 */ /* 0x0004620008000100 */
[----:B------:R2:W1:Y:S02]  /*0cd0*/  SYNCS.EXCH.64 URZ, [UR5+0xf8], UR6 ;  /* 0x0000f80605ff75b2 */ /* 0x0004640008000100 */
[----:B--2---:R-:W-:Y:S01]  /*0ce0*/  NOP ;  /* 0x0000000000007918 */ /* 0x004fe20000000000 */
.L_x_14:
[----:B-1----:R-:W1:Y:S01]  /*0cf0*/  S2UR UR5, SR_CTAID.X ;  /* 0x00000000000579c3 */ /* 0x002e620000002500 */
[----:B------:R-:W-:-:S05]  /*0d00*/  CS2R.32 R165, SR_CgaSize ;  /* 0x0000000000a57805 */ /* 0x000fca0000008a00 */
[----:B------:R-:W-:-:S05]  /*0d10*/  IMAD R165, R165, -0xa0, RZ ;  /* 0xffffff60a5a57824 */ /* 0x000fca00078e02ff */
[----:B------:R-:W-:-:S14]  /*0d20*/  R2UR UR7, R165 ;  /* 0x00000000a50772ca */ /* 0x000fdc00000e0000 */
[----:B------:R-:W2:Y:S01]  /*0d30*/  LDCU UR7, c[0x0][UR7+0x2b0] ;  /* 0x00005600070777ac */ /* 0x000ea20008000800 */
[----:B------:R-:W-:Y:S01]  /*0d40*/  NOP ;  /* 0x0000000000007918 */ /* 0x000fe20000000000 */
[----:B------:R-:W-:-:S05]  /*0d50*/  CS2R.32 R165, SR_CgaSize ;  /* 0x0000000000a57805 */ /* 0x000fca0000008a00 */
[----:B------:R-:W-:-:S05]  /*0d60*/  IMAD R165, R165, -0xa0, RZ ;  /* 0xffffff60a5a57824 */ /* 0x000fca00078e02ff */
[----:B------:R-:W-:-:S14]  /*0d70*/  R2UR UR6, R165 ;  /* 0x00000000a50672ca */ /* 0x000fdc00000e0000 */
[----:B------:R-:W3:Y:S01]  /*0d80*/  LDCU UR6, c[0x0][UR6+0x2b4] ;  /* 0x00005680060677ac */ /* 0x000ee20008000800 */
[----:B------:R-:W4:Y:S08]  /*0d90*/  S2UR UR4, SR_CTAID.Y ;  /* 0x00000000000479c3 */ /* 0x000f300000002600 */
[----:B------:R-:W3:Y:S01]  /*0da0*/  LDC R9, c[0x0][0xb24] ;  /* 0x0002c900ff097b82 */ /* 0x000ee20000000800 */
[----:B-1----:R-:W-:-:S02]  /*0db0*/  I2FP.F32.U32 R5, UR5 ;  /* 0x0000000500057c45 */ /* 0x002fc40008201000 */
[----:B------:R-:W-:-:S05]  /*0dc0*/  CS2R.32 R3, SR_CgaSize ;  /* 0x0000000000037805 */ /* 0x000fca0000008a00 */
[----:B------:R-:W-:-:S06]  /*0dd0*/  IMAD R3, R3, -0xa0, RZ ;  /* 0xffffff6003037824 */ /* 0x000fcc00078e02ff */
[----:B------:R-:W1:Y:S01]  /*0de0*/  LDC R3, c[0x0][R3+0x2a0] ;  /* 0x0000a80003037b82 */ /* 0x000e620000000800 */
[----:B------:R-:W-:Y:S01]  /*0df0*/  MOV R165, UR5 ;  /* 0x0000000500a57c02 */ /* 0x000fe20008000f00 */
[----:B--2---:R-:W-:Y:S01]  /*0e00*/  FMUL R5, R5, UR7 ;  /* 0x0000000705057c20 */ /* 0x004fe20008400000 */
[----:B----4-:R-:W-:Y:S02]  /*0e10*/  I2FP.F32.U32 R4, UR4 ;  /* 0x0000000400047c45 */ /* 0x010fe40008201000 */
[----:B------:R-:W-:-:S05]  /*0e20*/  CS2R.32 R2, SR_CgaSize ;  /* 0x0000000000027805 */ /* 0x000fca0000008a00 */
[----:B------:R-:W-:-:S06]  /*0e30*/  IMAD R2, R2, -0xa0, RZ ;  /* 0xffffff6002027824 */ /* 0x000fcc00078e02ff */
[----:B------:R-:W2:Y:S01]  /*0e40*/  LDC R2, c[0x0][R2+0x2a4] ;  /* 0x0000a90002027b82 */ /* 0x000ea20000000800 */
[----:B------:R-:W4:Y:S01]  /*0e50*/  F2I.U32.TRUNC.NTZ R154, R5 ;  /* 0x00000005009a7305 */ /* 0x000f22000020f000 */
[----:B------:R-:W-:Y:S01]  /*0e60*/  MOV R155, UR4 ;  /* 0x00000004009b7c02 */ /* 0x000fe20008000f00 */
[----:B---3--:R-:W-:-:S05]  /*0e70*/  FMUL R4, R4, UR6 ;  /* 0x0000000604047c20 */ /* 0x008fca0008400000 */
[----:B------:R-:W-:Y:S01]  /*0e80*/  BAR.SYNC.DEFER_BLOCKING 0x0 ;  /* 0x0000000000007b1d */ /* 0x000fe20000010000 */
[----:B------:R-:W-:-:S05]  /*0e90*/  ISETP.GE.AND P0, PT, R9, 0x1, PT ;  /* 0x000000010900780c */ /* 0x000fca0003f06270 */
[----:B------:R-:W3:Y:S02]  /*0ea0*/  F2I.U32.TRUNC.NTZ R143, R4 ;  /* 0x00000004008f7305 */ /* 0x000ee4000020f000 */
[----:B------:R-:W2:Y:S01]  /*0eb0*/  S2UR UR36, SR_CTAID.Z ;  /* 0x00000000002479c3 */ /* 0x000ea20000002700 */
[----:B----4-:R-:W-:-:S05]  /*0ec0*/  IADD3 R154, PT, PT, -R154, RZ, RZ ;  /* 0x000000ff9a9a7210 */ /* 0x010fca0007ffe1ff */
[----:B-1----:R-:W-:Y:S01]  /*0ed0*/  IMAD R154, R3, R154, UR5 ;  /* 0x00000005039a7e24 */ /* 0x002fe2000f8e029a */
[----:B---3--:R-:W-:-:S05]  /*0ee0*/  IADD3 R143, PT, PT, -R143, RZ, RZ ;  /* 0x000000ff8f8f7210 */ /* 0x008fca0007ffe1ff */
[----:B--2---:R-:W-:Y:S01]  /*0ef0*/  IMAD R143, R2, R143, UR4 ;  /* 0x00000004028f7e24 */ /* 0x004fe2000f8e028f */
[----:B------:R-:W-:Y:S06]  /*0f00*/  @!P0 BRA `(.L_x_15) ;  /* 0x0000000000b88947 */ /* 0x000fec0003800000 */
[----:B------:R-:W1:Y:S01]  /*0f10*/  LDC.64 R4, c[0x0][0xb18] ;  /* 0x0002c600ff047b82 */ /* 0x000e620000000a00 */
[----:B------:R-:W-:-:S07]  /*0f20*/  ISETP.NE.AND P0, PT, R9, 0x1, PT ;  /* 0x000000010900780c */ /* 0x000fce0003f05270 */
[----:B------:R-:W2:Y:S08]  /*0f30*/  LDC R10, c[0x0][0xb0c] ;  /* 0x0002c300ff0a7b82 */ /* 0x000eb00000000800 */
[----:B------:R-:W3:Y:S08]  /*0f40*/  LDC R11, c[0x0][0x370] ;  /* 0x0000dc00ff0b7b82 */ /* 0x000ef00000000800 */
[----:B------:R-:W4:Y:S01]  /*0f50*/  LDC R12, c[0x0][0x374] ;  /* 0x0000dd00ff0c7b82 */ /* 0x000f220000000800 */
[----:B-1----:R-:W-:-:S07]  /*0f60*/  ISETP.NE.AND P1, PT, R4, 0x1, PT ;  /* 0x000000010400780c */ /* 0x002fce0003f25270 */
[----:B------:R-:W3:Y:S01]  /*0f70*/  LDC.64 R6, c[0x0][0xb10] ;  /* 0x0002c400ff067b82 */ /* 0x000ee20000000a00 */
[----:B--2---:R-:W-:-:S07]  /*0f80*/  ISETP.NE.AND P2, PT, R10, 0x1, PT ;  /* 0x000000010a00780c */ /* 0x004fce0003f45270 */
[----:B------:R-:W1:Y:S08]  /*0f90*/  LDC R8, c[0x0][0xb20] ;  /* 0x0002c800ff087b82 */ /* 0x000e700000000800 */
[----:B------:R-:W2:Y:S01]  /*0fa0*/  LDC.64 R2, c[0x0][0xb28] ;  /* 0x0002ca00ff027b82 */ /* 0x000ea20000000a00 */
[----:B----4-:R-:W-:-:S04]  /*0fb0*/  IMAD.HI.U32 R13, R12, R5, RZ ;  /* 0x000000050c0d7227 */ /* 0x010fc800078e00ff */
[----:B------:R-:W-:-:S04]  /*0fc0*/  IMAD.HI.U32 R5, R155, R5, RZ ;  /* 0x000000059b057227 */ /* 0x000fc800078e00ff */
[----:B---3--:R-:W-:-:S04]  /*0fd0*/  IMAD.HI.U32 R14, R11, R6, RZ ;  /* 0x000000060b0e7227 */ /* 0x008fc800078e00ff */
[----:B------:R-:W-:Y:S01]  /*0fe0*/  IMAD.HI.U32 R16, R165, R6, RZ ;  /* 0x00000006a5107227 */ /* 0x000fe200078e00ff */
[-C--:B------:R-:W-:Y:S02]  /*0ff0*/  @P2 SHF.R.U32.HI R11, RZ, R7.reuse, R14 ;  /* 0x00000007ff0b2219 */ /* 0x080fe4000001160e */
[-C--:B-1----:R-:W-:Y:S02]  /*1000*/  @P1 SHF.R.U32.HI R12, RZ, R8.reuse, R13 ;  /* 0x00000008ff0c1219 */ /* 0x082fe4000001160d */
[----:B------:R-:W-:Y:S02]  /*1010*/  SHF.R.U32.HI R8, RZ, R8, R5 ;  /* 0x00000008ff087219 */ /* 0x000fe40000011605 */
[----:B------:R-:W-:Y:S02]  /*1020*/  SHF.R.U32.HI R16, RZ, R7, R16 ;  /* 0x00000007ff107219 */ /* 0x000fe40000011610 */
[----:B------:R-:W-:Y:S01]  /*1030*/  SEL R5, R155, R8, !P1 ;  /* 0x000000089b057207 */ /* 0x000fe20004800000 */
[----:B--2---:R-:W-:Y:S01]  /*1040*/  IMAD.HI.U32 R14, R12, R2, RZ ;  /* 0x000000020c0e7227 */ /* 0x004fe200078e00ff */
[----:B------:R-:W-:-:S03]  /*1050*/  SEL R7, R165, R16, !P2 ;  /* 0x00000010a5077207 */ /* 0x000fc60005000000 */
[----:B------:R-:W-:Y:S01]  /*1060*/  IMAD.HI.U32 R6, R11, R2, RZ ;  /* 0x000000020b067227 */ /* 0x000fe200078e00ff */
[----:B------:R-:W-:-:S04]  /*1070*/  @P0 SHF.R.U32.HI R12, RZ, R3, R14 ;  /* 0x00000003ff0c0219 */ /* 0x000fc8000001160e */
[----:B------:R-:W-:Y:S01]  /*1080*/  @P0 SHF.R.U32.HI R11, RZ, R3, R6 ;  /* 0x00000003ff0b0219 */ /* 0x000fe20000011606 */
[----:B------:R-:W-:-:S04]  /*1090*/  IMAD R12, R12, R9, RZ ;  /* 0x000000090c0c7224 */ /* 0x000fc800078e02ff */
[----:B------:R-:W-:Y:S01]  /*10a0*/  IMAD R6, R11, R9, RZ ;  /* 0x000000090b067224 */ /* 0x000fe200078e02ff */
[----:B------:R-:W-:-:S04]  /*10b0*/  ISETP.GE.AND P1, PT, R5, R12, PT ;  /* 0x0000000c0500720c */ /* 0x000fc80003f26270 */
[----:B------:R-:W-:Y:S01]  /*10c0*/  ISETP.GE.OR P1, PT, R7, R6, P1 ;  /* 0x000000060700720c */ /* 0x000fe20000f26670 */
[----:B------:R-:W-:-:S05]  /*10d0*/  IMAD.HI.U32 R6, R5, R2, RZ ;  /* 0x0000000205067227 */ /* 0x000fca00078e00ff */
[----:B------:R-:W-:-:S04]  /*10e0*/  SHF.R.U32.HI R6, RZ, R3, R6 ;  /* 0x00000003ff067219 */ /* 0x000fc80000011606 */
[----:B------:R-:W-:-:S03]  /*10f0*/  SEL R6, R5, R6, !P0 ;  /* 0x0000000605067207 */ /* 0x000fc60004000000 */
[----:B------:R-:W-:Y:S01]  /*1100*/  @!P1 IMAD.HI.U32 R8, R7, R2, RZ ;  /* 0x0000000207089227 */ /* 0x000fe200078e00ff */
[----:B------:R-:W-:-:S04]  /*1110*/  IADD3 R2, PT, PT, -R6, RZ, RZ ;  /* 0x000000ff06027210 */ /* 0x000fc80007ffe1ff */
[----:B------:R-:W-:Y:S01]  /*1120*/  @!P1 SHF.R.U32.HI R8, RZ, R3, R8 ;  /* 0x00000003ff089219 */ /* 0x000fe20000011608 */
[----:B------:R-:W-:-:S03]  /*1130*/  IMAD R2, R9, R2, R5 ;  /* 0x0000000209027224 */ /* 0x000fc600078e0205 */
[----:B------:R-:W-:Y:S02]  /*1140*/  @!P1 SEL R3, R7, R8, !P0 ;  /* 0x0000000807039207 */ /* 0x000fe40004000000 */
[----:B------:R-:W-:-:S03]  /*1150*/  IADD3 R8, PT, PT, -R5, RZ, RZ ;  /* 0x000000ff05087210 */ /* 0x000fc60007ffe1ff */
[--C-:B------:R-:W-:Y:S02]  /*1160*/  @!P1 IMAD.IADD R6, R6, 0x1, -R3.reuse ;  /* 0x0000000106069824 */ /* 0x100fe400078e0a03 */
[----:B------:R-:W-:Y:S01]  /*1170*/  @!P1 IMAD R3, R2, R11, R3 ;  /* 0x0000000b02039224 */ /* 0x000fe200078e0203 */
[----:B------:R-:W-:Y:S01]  /*1180*/  IADD3 R2, PT, PT, -R7, RZ, RZ ;  /* 0x000000ff07027210 */ /* 0x000fe20007ffe1ff */
[----:B------:R-:W-:Y:S02]  /*1190*/  @!P1 IMAD R5, R6, R9, R7 ;  /* 0x0000000906059224 */ /* 0x000fe400078e0207 */
[----:B------:R-:W-:Y:S02]  /*11a0*/  IMAD R8, R4, R8, R155 ;  /* 0x0000000804087224 */ /* 0x000fe400078e029b */
[----:B------:R-:W-:Y:S02]  /*11b0*/  @!P1 IMAD.MOV.U32 R7, RZ, RZ, R3 ;  /* 0x000000ffff079224 */ /* 0x000fe400078e0003 */
[----:B------:R-:W-:-:S02]  /*11c0*/  IMAD R2, R10, R2, R165 ;  /* 0x000000020a027224 */ /* 0x000fc400078e02a5 */
[----:B------:R-:W-:Y:S02]  /*11d0*/  IMAD R155, R5, R4, R8 ;  /* 0x00000004059b7224 */ /* 0x000fe400078e0208 */
[----:B------:R-:W-:Y:S02]  /*11e0*/  IMAD R165, R7, R10, R2 ;  /* 0x0000000a07a57224 */ /* 0x000fe400078e0202 */
.L_x_15:
[----:B------:R-:W1:Y:S01]  /*11f0*/  LDCU UR4, c[0x0][0xb30] ;  /* 0x00016600ff0477ac */ /* 0x000e620008000800 */
[----:B------:R-:W2:Y:S08]  /*1200*/  S2UR UR37, SR_CgaCtaId ;  /* 0x00000000002579c3 */ /* 0x000eb00000008800 */
[----:B------:R-:W3:Y:S01]  /*1210*/  LDC R72, c[0x0][0xb24] ;  /* 0x0002c900ff487b82 */ /* 0x000ee20000000800 */
[----:B-1----:R-:W-:-:S09]  /*1220*/  UISETP.NE.AND UP1, UPT, UR4, 0x1, UPT ;  /* 0x000000010400788c */ /* 0x002fd2000bf25270 */
[----:B--2---:R-:W-:Y:S05]  /*1230*/  BRA.U UP1, `(.L_x_16) ;  /* 0x0000000101407547 */ /* 0x004fea000b800000 */
[----:B------:R-:W1:Y:S08]  /*1240*/  LDC.64 R4, c[0x0][0xb10] ;  /* 0x0002c400ff047b82 */ /* 0x000e700000000a00 */
[----:B------:R-:W2:Y:S08]  /*1250*/  LDC.64 R2, c[0x0][0xb18] ;  /* 0x0002c600ff027b82 */ /* 0x000eb00000000a00 */
[----:B------:R-:W4:Y:S08]  /*1260*/  LDC R6, c[0x0][0xb20] ;  /* 0x0002c800ff067b82 */ /* 0x000f300000000800 */
[----:B------:R-:W3:Y:S01]  /*1270*/  LDC R8, c[0x0][0xb0c] ;  /* 0x0002c300ff087b82 */ /* 0x000ee20000000800 */
[----:B-1----:R-:W-:-:S05]  /*1280*/  IMAD.HI.U32 R4, R165, R4, RZ ;  /* 0x00000004a5047227 */ /* 0x002fca00078e00ff */
[----:B------:R-:W-:Y:S01]  /*1290*/  SHF.R.U32.HI R4, RZ, R5, R4 ;  /* 0x00000005ff047219 */ /* 0x000fe20000011604 */
[----:B--2---:R-:W-:Y:S01]  /*12a0*/  IMAD.HI.U32 R3, R155, R3, RZ ;  /* 0x000000039b037227 */ /* 0x004fe200078e00ff */
[----:B------:R-:W-:-:S04]  /*12b0*/  ISETP.NE.AND P0, PT, R2, 0x1, PT ;  /* 0x000000010200780c */ /* 0x000fc80003f05270 */
[----:B----4-:R-:W-:-:S04]  /*12c0*/  SHF.R.U32.HI R6, RZ, R6, R3 ;  /* 0x00000006ff067219 */ /* 0x010fc80000011603 */
[----:B------:R-:W-:Y:S02]  /*12d0*/  SEL R3, R155, R6, !P0 ;  /* 0x000000069b037207 */ /* 0x000fe40004000000 */
[----:B---3--:R-:W-:-:S04]  /*12e0*/  ISETP.NE.AND P1, PT, R8, 0x1, PT ;  /* 0x000000010800780c */ /* 0x008fc80003f25270 */
[----:B------:R-:W-:-:S05]  /*12f0*/  SEL R4, R165, R4, !P1 ;  /* 0x00000004a5047207 */ /* 0x000fca0004800000 */
[----:B------:R-:W-:Y:S02]  /*1300*/  IMAD.IADD R5, R3, 0x1, -R4 ;  /* 0x0000000103057824 */ /* 0x000fe400078e0a04 */
[----:B------:R-:W-:Y:S02]  /*1310*/  IMAD.IADD R3, R4, 0x1, -R3 ;  /* 0x0000000104037824 */ /* 0x000fe400078e0a03 */
[----:B------:R-:W-:Y:S02]  /*1320*/  IMAD R165, R5, R8, R165 ;  /* 0x0000000805a57224 */ /* 0x000fe400078e02a5 */
[----:B------:R-:W-:-:S07]  /*1330*/  IMAD R155, R3, R2, R155 ;  /* 0x00000002039b7224 */ /* 0x000fce00078e029b */
.L_x_16:
[----:B------:R-:W-:Y:S01]  /*1340*/  BAR.SYNC.DEFER_BLOCKING 0x0 ;  /* 0x0000000000007b1d */ /* 0x000fe20000010000 */
[----:B------:R-:W-:Y:S01]  /*1350*/  UISETP.NE.AND UP1, UPT, UR8, 0x2, UPT ;  /* 0x000000020800788c */ /* 0x000fe2000bf25270 */
[----:B------:R-:W-:Y:S02]  /*1360*/  ISETP.NE.OR P5, PT, R0, 0x2, !P5 ;  /* 0x000000020000780c */ /* 0x000fe40006fa5670 */
[----:B------:R-:W-:-:S06]  /*1370*/  LOP3.LUT R2, R166, 0x1f, RZ, 0xc0, !PT ;  /* 0x0000001fa6027812 */ /* 0x000fcc00078ec0ff */
[----:B------:R-:W-:Y:S05]  /*1380*/  BRA.U UP1, `(.L_x_17) ;  /* 0x0000001101a47547 */ /* 0x000fea000b800000 */
[----:B------:R-:W1:Y:S01]  /*1390*/  LDCU UR13, c[0x0][0x38c] ;  /* 0x00007180ff0d77ac */ /* 0x000e620008000800 */
[----:B------:R-:W2:Y:S01]  /*13a0*/  LDC R9, c[0x0][0x370] ;  /* 0x0000dc00ff097b82 */ /* 0x000ea20000000800 */
[----:B------:R-:W-:Y:S01]  /*13b0*/  PLOP3.LUT P1, PT, PT, PT, UP2, 0x80, 0x8 ;  /* 0x000000000008781c */ /* 0x000fe20003f2f028 */
[----:B------:R-:W-:Y:S01]  /*13c0*/  IMAD.MOV.U32 R15, RZ, RZ, 0x1 ;  /* 0x00000001ff0f7424 */ /* 0x000fe200078e00ff */
[----:B------:R-:W-:Y:S01]  /*13d0*/  ISETP.EQ.OR P4, PT, R2, RZ, P5 ;  /* 0x000000ff0200720c */ /* 0x000fe20002f82670 */
[----:B------:R-:W-:Y:S01]  /*13e0*/  IMAD.MOV.U32 R14, RZ, RZ, RZ ;  /* 0x000000ffff0e7224 */ /* 0x000fe200078e00ff */
[----:B------:R-:W-:Y:S02]  /*13f0*/  PLOP3.LUT P1, PT, P1, PT, PT, 0x8, 0x80 ;  /* 0x000000000080781c */ /* 0x000fe40000f2e170 */
[----:B------:R-:W-:Y:S01]  /*1400*/  CS2R R12, SRZ ;  /* 0x00000000000c7805 */ /* 0x000fe2000001ff00 */
[----:B------:R-:W-:Y:S01]  /*1410*/  IMAD.MOV.U32 R10, RZ, RZ, 0x1 ;  /* 0x00000001ff0a7424 */ /* 0x000fe200078e00ff */
[----:B------:R-:W4:Y:S01]  /*1420*/  LDC R0, c[0x0][0x374] ;  /* 0x0000dd00ff007b82 */ /* 0x000f220000000800 */
[----:B------:R-:W2:Y:S01]  /*1430*/  LDCU.64 UR22, c[0x0][0x348] ;  /* 0x00006900ff1677ac */ /* 0x000ea20008000a00 */
[----:B------:R-:W-:Y:S01]  /*1440*/  UMOV UR6, URZ ;  /* 0x000000ff00067c82 */ /* 0x000fe20008000000 */
[----:B-1----:R-:W-:-:S04]  /*1450*/  UIADD3 UR5, UPT, UPT, UR13, 0x1f, URZ ;  /* 0x0000001f0d057890 */ /* 0x002fc8000fffe0ff */
[----:B------:R-:W-:-:S04]  /*1460*/  USHF.R.S32.HI UR4, URZ, 0x1f, UR5 ;  /* 0x0000001fff047899 */ /* 0x000fc80008011405 */
[----:B------:R-:W-:-:S04]  /*1470*/  ULEA.HI UR4, UR4, UR5, URZ, 0x5 ;  /* 0x0000000504047291 */ /* 0x000fc8000f8f28ff */
[----:B------:R-:W-:Y:S02]  /*1480*/  USHF.R.S32.HI UR15, URZ, 0x5, UR4 ;  /* 0x00000005ff0f7899 */ /* 0x000fe40008011404 */
[----:B------:R-:W-:Y:S02]  /*1490*/  UIADD3 UR4, UPT, UPT, UR13, -0x1, URZ ;  /* 0xffffffff0d047890 */ /* 0x000fe4000fffe0ff */
[----:B------:R-:W-:Y:S02]  /*14a0*/  UISETP.LT.U32.AND UP0, UPT, UR15, 0x6, UPT ;  /* 0x000000060f00788c */ /* 0x000fe4000bf01070 */
[----:B------:R-:W-:Y:S02]  /*14b0*/  UISETP.GE.U32.AND UP1, UPT, UR4, -0x3f, UPT ;  /* 0xffffffc10400788c */ /* 0x000fe4000bf26070 */
[----:B------:R-:W-:Y:S02]  /*14c0*/  USEL UR14, UR15, 0x6, UP0 ;  /* 0x000000060f0e7887 */ /* 0x000fe40008000000 */
[----:B------:R-:W-:-:S02]  /*14d0*/  UIADD3 UR13, UPT, UPT, UR13, 0x3e, URZ ;  /* 0x0000003e0d0d7890 */ /* 0x000fc4000fffe0ff */
[----:B------:R-:W-:Y:S02]  /*14e0*/  UIADD3 UR5, UPT, UPT, UR14, -0x1, URZ ;  /* 0xffffffff0e057890 */ /* 0x000fe4000fffe0ff */
[----:B------:R-:W-:-:S03]  /*14f0*/  UIADD3 UR7, UPT, UPT, UR15, -UR14, URZ ;  /* 0x8000000e0f077290 */ /* 0x000fc6000fffe0ff */
[----:B------:R-:W-:-:S04]  /*1500*/  @UP1 UIADD3 UR5, UPT, UPT, UR14, URZ, URZ ;  /* 0x000000ff0e051290 */ /* 0x000fc8000fffe0ff */
[----:B--2---:R-:W-:-:S12]  /*1510*/  UIADD3 UR5, UPT, UPT, UR5, 0x1, URZ ;  /* 0x0000000105057890 */ /* 0x004fd8000fffe0ff */
.L_x_35:
[----:B------:R-:W-:Y:S01]  /*1520*/  UISETP.NE.AND UP0, UPT, UR37, URZ, UPT ;  /* 0x000000ff2500728c */ /* 0x000fe2000bf05270 */
[----:B------:R-:W1:Y:S08]  /*1530*/  S2UR UR37, SR_CgaCtaId ;  /* 0x00000000002579c3 */ /* 0x000e700000008800 */
[----:B------:R-:W-:Y:S05]  /*1540*/  BRA.U UP0, `(.L_x_18) ;  /* 0x0000000100347547 */ /* 0x000fea000b800000 */
[----:B------:R-:W2:Y:S01]  /*1550*/  S2R R2, SR_CgaCtaId ;  /* 0x0000000000027919 */ /* 0x000ea20000008800 */
[----:B------:R-:W-:-:S04]  /*1560*/  MOV R3, 0x400 ;  /* 0x0000040000037802 */ /* 0x000fc80000000f00 */
[----:B--2---:R-:W-:Y:S02]  /*1570*/  LEA R3, R2, R3, 0x18 ;  /* 0x0000000302037211 */ /* 0x004fe400078ec0ff */
[----:B------:R-:W-:-:S03]  /*1580*/  SHF.L.U32 R2, R10, 0x1f, RZ ;  /* 0x0000001f0a027819 */ /* 0x000fc600000006ff */
[----:B------:R-:W-:-:S04]  /*1590*/  IMAD R3, R12, 0x8, R3 ;  /* 0x000000080c037824 */ /* 0x000fc800078e0203 */
[----:B------:R-:W2:Y:S02]  /*15a0*/  SYNCS.PHASECHK.TRANS64.TRYWAIT P0, [R3+URZ+0xf0], R2 ;  /* 0x0000f002030075a7 */ /* 0x000ea400080011ff */
[----:B--2---:R-:W-:Y:S05]  /*15b0*/  @!P0 BRA `(.L_x_19) ;  /* 0x0000005000e48947 */ /* 0x004fea0003800000 */
.L_x_97:
[----:B------:R-:W-:Y:S01]  /*15c0*/  VIADD R12, R12, 0x1 ;  /* 0x000000010c0c7836 */ /* 0x000fe20000000000 */
[----:B------:R2:W-:Y:S04]  /*15d0*/  SYNCS.ARRIVE.TRANS64.A1T0 RZ, [R3+URZ+0xe0], RZ ;  /* 0x0000e0ff03ff79a7 */ /* 0x0005e800081000ff */
[----:B------:R-:W-:-:S04]  /*15e0*/  ISETP.NE.AND P0, PT, R12, 0x2, PT ;  /* 0x000000020c00780c */ /* 0x000fc80003f05270 */
[----:B------:R-:W-:Y:S02]  /*15f0*/  SEL R12, R12, RZ, P0 ;  /* 0x000000ff0c0c7207 */ /* 0x000fe40000000000 */
[----:B--2---:R-:W-:-:S04]  /*1600*/  SEL R3, RZ, 0x1, P0 ;  /* 0x00000001ff037807 */ /* 0x004fc80000000000 */
[----:B------:R-:W-:-:S07]  /*1610*/  LOP3.LUT R10, R10, R3, RZ, 0x3c, !PT ;  /* 0x000000030a0a7212 */ /* 0x000fce00078e3cff */
.L_x_18:
[----:B------:R-:W-:Y:S01]  /*1620*/  UMOV UR4, 0x400 ;  /* 0x0000040000047882 */ /* 0x000fe20000000000 */
[----:B------:R-:W-:Y:S01]  /*1630*/  SHF.L.U32 R2, R15, 0x1f, RZ ;  /* 0x0000001f0f027819 */ /* 0x000fe200000006ff */
[----:B-1----:R-:W-:Y:S01]  /*1640*/  ULEA UR4, UR37, UR4, 0x18 ;  /* 0x0000000425047291 */ /* 0x002fe2000f8ec0ff */
[----:B------:R-:W-:Y:S01]  /*1650*/  R2UR UR35, R165 ;  /* 0x00000000a52372ca */ /* 0x000fe200000e0000 */
[----:B------:R-:W-:Y:S01]  /*1660*/  UISETP.GE.U32.AND UP0, UPT, UR13, 0x3f, UPT ;  /* 0x0000003f0d00788c */ /* 0x000fe2000bf06070 */
[----:B------:R-:W-:Y:S01]  /*1670*/  R2UR UR11, R155 ;  /* 0x000000009b0b72ca */ /* 0x000fe200000e0000 */
[----:B------:R-:W-:Y:S01]  /*1680*/  ULEA UR8, UR6, UR4, 0x3 ;  /* 0x0000000406087291 */ /* 0x000fe2000f8e18ff */
[----:B------:R-:W-:-:S08]  /*1690*/  UMOV UR24, URZ ;  /* 0x000000ff00187c82 */ /* 0x000fd00008000000 */
[----:B------:R1:W2:Y:S01]  /*16a0*/  SYNCS.PHASECHK.TRANS64.TRYWAIT P0, [UR8+0x30], R2 ;  /* 0x00003002ff0075a7 */ /* 0x0002a20008001108 */
[----:B------:R-:W-:Y:S02]  /*16b0*/  USHF.L.U32 UR35, UR35, 0x7, URZ ;  /* 0x0000000723237899 */ /* 0x000fe400080006ff */
[----:B------:R-:W-:Y:S01]  /*16c0*/  USHF.L.U32 UR11, UR11, 0x6, URZ ;  /* 0x000000060b0b7899 */ /* 0x000fe200080006ff */
[----:B------:R-:W-:Y:S11]  /*16d0*/  BRA.U !UP0, `(.L_x_20) ;  /* 0x0000000108a87547 */ /* 0x000ff6000b800000 */
[----:B------:R-:W-:Y:S01]  /*16e0*/  UMOV UR16, URZ ;  /* 0x000000ff00107c82 */ /* 0x000fe20008000000 */
[----:B------:R-:W-:-:S05]  /*16f0*/  UMOV UR17, UR6 ;  /* 0x0000000600117c82 */ /* 0x000fca0008000000 */
.L_x_25:
[----:B-1----:R-:W-:Y:S01]  /*1700*/  ULEA UR33, UR17, UR4, 0x3 ;  /* 0x0000000411217291 */ /* 0x002fe2000f8e18ff */
[----:B--2---:R-:W-:Y:S01]  /*1710*/  @!P5 MOV R3, 0x1800 ;  /* 0x000018000003d802 */ /* 0x004fe20000000f00 */
[----:B--2---:R-:W-:Y:S10]  /*1720*/  @P0 BRA `(.L_x_21) ;  /* 0x00000000000c0947 */ /* 0x004ff40003800000 */
[----:B------:R-:W-:-:S04]  /*1730*/  SHF.L.U32 R5, R15, 0x1f, RZ ;  /* 0x0000001f0f057819 */ /* 0x000fc800000006ff */
[----:B------:R-:W2:Y:S02]  /*1740*/  SYNCS.PHASECHK.TRANS64.TRYWAIT P0, [UR33+0x30], R5 ;  /* 0x00003005ff0075a7 */ /* 0x000ea40008001121 */
[----:B--2---:R-:W-:Y:S05]  /*1750*/  @!P0 BRA `(.L_x_22) ;  /* 0x0000005000908947 */ /* 0x004fea0003800000 */
.L_x_21:
[----:B------:R2:W-:Y:S01]  /*1760*/  @!P5 SYNCS.ARRIVE.TRANS64 RZ, [UR33], R3 ;  /* 0x00000003ffffd9a7 */ /* 0x0005e20008000021 */
[----:B------:R-:W-:Y:S04]  /*1770*/  BSSY.RECONVERGENT B0, `(.L_x_23) ;  /* 0x0000003000007945 */ /* 0x000fe80003800200 */
[----:B------:R-:W-:Y:S05]  /*1780*/  @P4 BRA `(.L_x_24) ;  /* 0x0000000000044947 */ /* 0x000fea0003800000 */
[----:B------:R-:W-:Y:S05]  /*1790*/  BPT.TRAP 0x1 ;  /* 0x000000040000795c */ /* 0x000fea0000300000 */
.L_x_24:
[----:B------:R-:W-:Y:S05]  /*17a0*/  BSYNC.RECONVERGENT B0 ;  /* 0x0000000000007941 */ /* 0x000fea0003800200 */
.L_x_23:
[----:B------:R-:W-:Y:S02]  /*17b0*/  UIADD3 UR6, UPT, UPT, UR17, 0x1, URZ ;  /* 0x0000000111067890 */ /* 0x000fe4000fffe0ff */
[----:B------:R-:W-:Y:S02]  /*17c0*/  ULEA UR32, UR17, UR4, 0xc ;  /* 0x0000000411207291 */ /* 0x000fe4000f8e60ff */
[----:B------:R-:W-:Y:S02]  /*17d0*/  UISETP.NE.AND UP0, UPT, UR6, 0x6, UPT ;  /* 0x000000060600788c */ /* 0x000fe4000bf05270 */
[----:B------:R-:W-:Y:S02]  /*17e0*/  UIADD3 UR26, UP1, UPT, UR22, 0x80, URZ ;  /* 0x00000080161a7890 */ /* 0x000fe4000ff3e0ff */
[----:B------:R-:W-:Y:S02]  /*17f0*/  USEL UR9, URZ, 0x1, UP0 ;  /* 0x00000001ff097887 */ /* 0x000fe40008000000 */
[----:B------:R-:W-:-:S02]  /*1800*/  USEL UR6, UR6, URZ, UP0 ;  /* 0x000000ff06067287 */ /* 0x000fc40008000000 */
[----:B------:R-:W-:Y:S02]  /*1810*/  UIADD3 UR20, UP0, UPT, UR22, 0x180, URZ ;  /* 0x0000018016147890 */ /* 0x000fe4000ff1e0ff */
[----:B------:R-:W-:Y:S01]  /*1820*/  ULEA UR8, UR6, UR4, 0x3 ;  /* 0x0000000406087291 */ /* 0x000fe2000f8e18ff */
[----:B------:R-:W-:Y:S01]  /*1830*/  LOP3.LUT R15, R15, UR9, RZ, 0x3c, !PT ;  /* 0x000000090f0f7c12 */ /* 0x000fe2000f8e3cff */
[----:B------:R-:W-:Y:S02]  /*1840*/  USHF.L.U32 UR34, UR16, 0x5, URZ ;  /* 0x0000000510227899 */ /* 0x000fe400080006ff */
[----:B------:R-:W-:Y:S01]  /*1850*/  UIADD3.X UR27, UPT, UPT, URZ, UR23, URZ, UP1, !UPT ;  /* 0x00000017ff1b7290 */ /* 0x000fe20008ffe4ff */
[----:B-1----:R-:W-:Y:S01]  /*1860*/  SHF.L.U32 R2, R15, 0x1f, RZ ;  /* 0x0000001f0f027819 */ /* 0x002fe200000006ff */
[----:B------:R-:W-:Y:S02]  /*1870*/  UIADD3 UR32, UPT, UPT, UR32, 0x4400, URZ ;  /* 0x0000440020207890 */ /* 0x000fe4000fffe0ff */
[----:B------:R-:W-:Y:S01]  /*1880*/  UIADD3.X UR21, UPT, UPT, URZ, UR23, URZ, UP0, !UPT ;  /* 0x00000017ff157290 */ /* 0x000fe200087fe4ff */
[----:B------:R1:W1:Y:S01]  /*1890*/  SYNCS.PHASECHK.TRANS64.TRYWAIT P0, [UR8+0x30], R2 ;  /* 0x00003002ff0075a7 */ /* 0x0002620008001108 */
[----:B------:R-:W-:Y:S01]  /*18a0*/  ULEA UR8, UR17, UR4, 0xb ;  /* 0x0000000411087291 */ /* 0x000fe2000f8e58ff */
[----:B------:R-:W-:Y:S01]  /*18b0*/  UMOV UR18, 0x0 ;  /* 0x0000000000127882 */ /* 0x000fe20000000000 */
[----:B------:R-:W-:-:S02]  /*18c0*/  UMOV UR19, 0x10000000 ;  /* 0x1000000000137882 */ /* 0x000fc40000000000 */
[----:B------:R-:W-:Y:S01]  /*18d0*/  UIADD3 UR8, UPT, UPT, UR8, 0xa400, URZ ;  /* 0x0000a40008087890 */ /* 0x000fe2000fffe0ff */
[----:B------:R1:W-:Y:S01]  /*18e0*/  UTMALDG.3D [UR32], [UR26], desc[UR18] ;  /* 0x000012201a0075b4 */ /* 0x0003e20008011000 */
[----:B------:R-:W-:Y:S01]  /*18f0*/  UMOV UR12, UR36 ;  /* 0x00000024000c7c82 */ /* 0x000fe20008000000 */
[----:B------:R-:W-:Y:S01]  /*1900*/  UMOV UR9, UR33 ;  /* 0x0000002100097c82 */ /* 0x000fe20008000000 */
[----:B------:R-:W-:Y:S01]  /*1910*/  UMOV UR10, UR34 ;  /* 0x00000022000a7c82 */ /* 0x000fe20008000000 */
[----:B------:R-:W-:Y:S01]  /*1920*/  UIADD3 UR16, UPT, UPT, UR16, 0x1, URZ ;  /* 0x0000000110107890 */ /* 0x000fe2000fffe0ff */
[----:B------:R-:W-:Y:S01]  /*1930*/  UMOV UR24, UR5 ;  /* 0x0000000500187c82 */ /* 0x000fe20008000000 */
[----:B------:R-:W-:Y:S02]  /*1940*/  UMOV UR17, UR6 ;  /* 0x0000000600117c82 */ /* 0x000fe40008000000 */
[----:B------:R1:W-:Y:S01]  /*1950*/  UTMALDG.3D [UR8], [UR20], desc[UR18] ;  /* 0x00001208140075b4 */ /* 0x0003e20008011000 */
[----:B------:R-:W-:-:S09]  /*1960*/  UISETP.NE.AND UP0, UPT, UR16, UR5, UPT ;  /* 0x000000051000728c */ /* 0x000fd2000bf05270 */
[----:B------:R-:W-:Y:S05]  /*1970*/  BRA.U UP0, `(.L_x_25) ;  /* 0xfffffffd00607547 */ /* 0x000fea000b83ffff */
.L_x_20:
[----:B-1----:R-:W-:Y:S01]  /*1980*/  ULEA UR8, UR6, UR4, 0x3 ;  /* 0x0000000406087291 */ /* 0x002fe2000f8e18ff */
[----:B------:R-:W-:Y:S01]  /*1990*/  SHF.L.U32 R2, R15, 0x1f, RZ ;  /* 0x0000001f0f027819 */ /* 0x000fe200000006ff */
[----:B------:R-:W-:Y:S01]  /*19a0*/  @!P1 SYNCS.ARRIVE.TRANS64.A1T0 RZ, [UR4+0x78], RZ ;  /* 0x000078ffffff99a7 */ /* 0x000fe20008100004 */
[----:B------:R-:W-:-:S06]  /*19b0*/  UISETP.GT.AND UP0, UPT, UR15, UR14, UPT ;  /* 0x0000000e0f00728c */ /* 0x000fcc000bf04270 */
[----:B--2---:R1:W2:Y:S03]  /*19c0*/  SYNCS.PHASECHK.TRANS64.TRYWAIT P0, [UR8+0x30], R2 ;  /* 0x00003002ff0075a7 */ /* 0x0042a60008001108 */
[----:B------:R-:W-:Y:S05]  /*19d0*/  BRA.U !UP0, `(.L_x_26) ;  /* 0x0000000108ac7547 */ /* 0x000fea000b800000 */
[----:B------:R-:W-:Y:S01]  /*19e0*/  UIADD3 UR21, UPT, UPT, UR7, UR24, URZ ;  /* 0x0000001807157290 */ /* 0x000fe2000fffe0ff */
[----:B------:R-:W-:-:S11]  /*19f0*/  UMOV UR25, UR6 ;  /* 0x0000000600197c82 */ /* 0x000fd60008000000 */
.L_x_31:
[----:B-1----:R-:W-:Y:S01]  /*1a00*/  ULEA UR17, UR25, UR4, 0x3 ;  /* 0x0000000419117291 */ /* 0x002fe2000f8e18ff */
[----:B--2---:R-:W-:Y:S01]  /*1a10*/  @!P5 MOV R3, 0x1800 ;  /* 0x000018000003d802 */ /* 0x004fe20000000f00 */
[----:B--2---:R-:W-:Y:S10]  /*1a20*/  @P0 BRA `(.L_x_27) ;  /* 0x00000000000c0947 */ /* 0x004ff40003800000 */
[----:B------:R-:W-:-:S04]  /*1a30*/  SHF.L.U32 R5, R15, 0x1f, RZ ;  /* 0x0000001f0f057819 */ /* 0x000fc800000006ff */
[----:B------:R-:W2:Y:S02]  /*1a40*/  SYNCS.PHASECHK.TRANS64.TRYWAIT P0, [UR17+0x30], R5 ;  /* 0x00003005ff0075a7 */ /* 0x000ea40008001111 */
[----:B--2---:R-:W-:Y:S05]  /*1a50*/  @!P0 BRA `(.L_x_28) ;  /* 0x0000004c00e88947 */ /* 0x004fea0003800000 */
.L_x_27:
[----:B------:R2:W-:Y:S01]  /*1a60*/  @!P5 SYNCS.ARRIVE.TRANS64 RZ, [UR17], R3 ;  /* 0x00000003ffffd9a7 */ /* 0x0005e20008000011 */
[----:B------:R-:W-:Y:S04]  /*1a70*/  BSSY.RECONVERGENT B0, `(.L_x_29) ;  /* 0x0000003000007945 */ /* 0x000fe80003800200 */
[----:B------:R-:W-:Y:S05]  /*1a80*/  @P4 BRA `(.L_x_30) ;  /* 0x0000000000044947 */ /* 0x000fea0003800000 */
[----:B------:R-:W-:Y:S05]  /*1a90*/  BPT.TRAP 0x1 ;  /* 0x000000040000795c */ /* 0x000fea0000300000 */
.L_x_30:
[----:B------:R-:W-:Y:S05]  /*1aa0*/  BSYNC.RECONVERGENT B0 ;  /* 0x0000000000007941 */ /* 0x000fea0003800200 */
.L_x_29:
        /* <DEDUP_REMOVED lines=10> */
[----:B------:R-:W-:Y:S01]  /*1b50*/  UIADD3 UR16, UPT, UPT, UR16, 0x4400, URZ ;  /* 0x0000440010107890 */ /* 0x000fe2000fffe0ff */
[----:B-1----:R-:W-:Y:S01]  /*1b60*/  SHF.L.U32 R2, R15, 0x1f, RZ ;  /* 0x0000001f0f027819 */ /* 0x002fe200000006ff */
[----:B------:R-:W-:Y:S02]  /*1b70*/  UIADD3.X UR31, UPT, UPT, URZ, UR23, URZ, UP1, !UPT ;  /* 0x00000017ff1f7290 */ /* 0x000fe40008ffe4ff */
[----:B------:R-:W-:Y:S01]  /*1b80*/  UIADD3.X UR29, UPT, UPT, URZ, UR23, URZ, UP0, !UPT ;  /* 0x00000017ff1d7290 */ /* 0x000fe200087fe4ff */
[----:B------:R1:W1:Y:S01]  /*1b90*/  SYNCS.PHASECHK.TRANS64.TRYWAIT P0, [UR8+0x30], R2 ;  /* 0x00003002ff0075a7 */ /* 0x0002620008001108 */
[----:B------:R-:W-:Y:S01]  /*1ba0*/  ULEA UR8, UR25, UR4, 0xb ;  /* 0x0000000419087291 */ /* 0x000fe2000f8e58ff */
[----:B------:R-:W-:Y:S01]  /*1bb0*/  UMOV UR26, 0x0 ;  /* 0x00000000001a7882 */ /* 0x000fe20000000000 */
[----:B------:R-:W-:-:S02]  /*1bc0*/  UMOV UR27, 0x10000000 ;  /* 0x10000000001b7882 */ /* 0x000fc40000000000 */
[----:B------:R-:W-:Y:S01]  /*1bd0*/  UIADD3 UR8, UPT, UPT, UR8, 0xa400, URZ ;  /* 0x0000a40008087890 */ /* 0x000fe2000fffe0ff */
[----:B------:R-:W-:Y:S01]  /*1be0*/  UMOV UR19, UR35 ;  /* 0x0000002300137c82 */ /* 0x000fe20008000000 */
[----:B------:R-:W-:Y:S01]  /*1bf0*/  UMOV UR20, UR36 ;  /* 0x0000002400147c82 */ /* 0x000fe20008000000 */
[----:B------:R-:W-:Y:S01]  /*1c00*/  UMOV UR12, UR36 ;  /* 0x00000024000c7c82 */ /* 0x000fe20008000000 */
[----:B------:R-:W-:Y:S01]  /*1c10*/  UMOV UR9, UR17 ;  /* 0x0000001100097c82 */ /* 0x000fe20008000000 */
[----:B------:R-:W-:Y:S01]  /*1c20*/  UMOV UR10, UR18 ;  /* 0x00000012000a7c82 */ /* 0x000fe20008000000 */
[----:B------:R1:W-:Y:S01]  /*1c30*/  UTMALDG.3D [UR16], [UR30], desc[UR26] ;  /* 0x00001a101e0075b4 */ /* 0x0003e20008011000 */
[----:B------:R-:W-:Y:S01]  /*1c40*/  UIADD3 UR24, UPT, UPT, UR24, 0x1, URZ ;  /* 0x0000000118187890 */ /* 0x000fe2000fffe0ff */
[----:B------:R-:W-:-:S03]  /*1c50*/  UMOV UR25, UR6 ;  /* 0x0000000600197c82 */ /* 0x000fc60008000000 */
[----:B------:R-:W-:Y:S01]  /*1c60*/  UISETP.NE.AND UP0, UPT, UR24, UR21, UPT ;  /* 0x000000151800728c */ /* 0x000fe2000bf05270 */
[----:B------:R1:W-:Y:S08]  /*1c70*/  UTMALDG.3D [UR8], [UR28], desc[UR26] ;  /* 0x00001a081c0075b4 */ /* 0x0003f00008011000 */
[----:B------:R-:W-:Y:S05]  /*1c80*/  BRA.U UP0, `(.L_x_31) ;  /* 0xfffffffd005c7547 */ /* 0x000fea000b83ffff */
.L_x_26:
[C---:B-1----:R-:W-:Y:S01]  /*1c90*/  LEA R2, R14.reuse, UR4, 0x3 ;  /* 0x000000040e027c11 */ /* 0x042fe2000f8e18ff */
[----:B------:R-:W-:Y:S01]  /*1ca0*/  NOP ;  /* 0x0000000000007918 */ /* 0x000fe20000000000 */
[----:B--2---:R-:W-:Y:S02]  /*1cb0*/  SHF.L.U32 R3, R13, 0x1f, RZ ;  /* 0x0000001f0d037819 */ /* 0x004fe400000006ff */
[----:B------:R-:W-:Y:S02]  /*1cc0*/  LEA R4, R14, UR4, 0x4 ;  /* 0x000000040e047c11 */ /* 0x000fe4000f8e20ff */
[----:B------:R-:W1:Y:S02]  /*1cd0*/  SYNCS.PHASECHK.TRANS64.TRYWAIT P0, [R2+URZ+0x80], R3 ;  /* 0x00008003020075a7 */ /* 0x000e6400080011ff */
[----:B-1----:R-:W-:Y:S05]  /*1ce0*/  @!P0 BRA `(.L_x_32) ;  /* 0x0000004c005c8947 */ /* 0x002fea0003800000 */
.L_x_100:
[----:B------:R-:W2:Y:S01]  /*1cf0*/  LDS.128 R4, [R4+0x110] ;  /* 0x0001100004047984 */ /* 0x000ea20000000c00 */
[----:B---3--:R-:W-:Y:S01]  /*1d00*/  ISETP.GE.AND P0, PT, R72, 0x1, PT ;  /* 0x000000014800780c */ /* 0x008fe20003f06270 */
[----:B-1----:R-:W-:Y:S01]  /*1d10*/  VIADD R2, R2, 0x90 ;  /* 0x0000009002027836 */ /* 0x002fe20000000000 */
[----:B------:R-:W-:Y:S01]  /*1d20*/  @!PT LDS RZ, [RZ] ;  /* 0x00000000fffff984 */ /* 0x000fe20000000800 */
[----:B------:R-:W-:Y:S01]  /*1d30*/  @!PT LDS RZ, [RZ] ;  /* 0x00000000fffff984 */ /* 0x000fe20000000800 */
[----:B------:R-:W-:Y:S01]  /*1d40*/  @!PT LDS RZ, [RZ] ;  /* 0x00000000fffff984 */ /* 0x000fe20000000800 */
[----:B------:R-:W-:Y:S01]  /*1d50*/  @!PT LDS RZ, [RZ] ;  /* 0x00000000fffff984 */ /* 0x000fe20000000800 */
[----:B------:R1:W-:Y:S06]  /*1d60*/  MEMBAR.ALL.CTA ;  /* 0x0000000000007992 */ /* 0x0003ec0000008000 */
[----:B-1----:R-:W1:Y:S01]  /*1d70*/  FENCE.VIEW.ASYNC.S ;  /* 0x00000000000073c6 */ /* 0x002e620000000000 */
[----:B------:R-:W-:-:S04]  /*1d80*/  PRMT R2, RZ, 0x654, R2 ;  /* 0x00000654ff027816 */ /* 0x000fc80000000002 */
[----:B-1----:R1:W-:Y:S01]  /*1d90*/  SYNCS.ARRIVE.TRANS64.RED.A1T0 RZ, [R2+URZ], RZ ;  /* 0x000000ff02ff79a7 */ /* 0x0023e200081004ff */
[----:B--2---:R-:W-:-:S13]  /*1da0*/  LOP3.LUT P2, RZ, R6, 0x1, RZ, 0xc0, !PT ;  /* 0x0000000106ff7812 */ /* 0x004fda000784c0ff */
[----:B------:R-:W-:Y:S01]  /*1db0*/  @P2 SHF.R.U32.HI R3, RZ, 0x10, R5 ;  /* 0x00000010ff032819 */ /* 0x000fe20000011605 */
[----:B------:R-:W-:Y:S01]  /*1dc0*/  VOTEU.ANY UP0, P2 ;  /* 0x0000000000ff7886 */ /* 0x000fe20001000100 */
[----:B------:R-:W-:Y:S02]  /*1dd0*/  @P2 MOV R11, R4 ;  /* 0x00000004000b2202 */ /* 0x000fe40000000f00 */
[----:B------:R-:W-:Y:S02]  /*1de0*/  @P2 R2UR.BROADCAST UR8, R3 ;  /* 0x00000000030822ca */ /* 0x000fe400008e0000 */
[----:B------:R-:W-:-:S11]  /*1df0*/  @P2 LOP3.LUT R8, R5, 0xffff, RZ, 0xc0, !PT ;  /* 0x0000ffff05082812 */ /* 0x000fd600078ec0ff */
[----:B------:R-:W-:Y:S01]  /*1e00*/  @UP0 UMOV UR36, UR8 ;  /* 0x0000000800240c82 */ /* 0x000fe20008000000 */
[----:B-1----:R-:W-:Y:S05]  /*1e10*/  @!P0 BRA `(.L_x_33) ;  /* 0x0000000000b88947 */ /* 0x002fea0003800000 */
[----:B------:R-:W4:Y:S01]  /*1e20*/  LDC.64 R4, c[0x0][0xb18] ;  /* 0x0002c600ff047b82 */ /* 0x000f220000000a00 */
[----:B------:R-:W-:-:S07]  /*1e30*/  ISETP.NE.AND P3, PT, R72, 0x1, PT ;  /* 0x000000014800780c */ /* 0x000fce0003f65270 */
[----:B------:R-:W1:Y:S08]  /*1e40*/  LDC.64 R6, c[0x0][0xb10] ;  /* 0x0002c400ff067b82 */ /* 0x000e700000000a00 */
[----:B------:R-:W2:Y:S08]  /*1e50*/  LDC R16, c[0x0][0xb20] ;  /* 0x0002c800ff107b82 */ /* 0x000eb00000000800 */
[----:B------:R-:W3:Y:S01]  /*1e60*/  LDC R18, c[0x0][0xb0c] ;  /* 0x0002c300ff127b82 */ /* 0x000ee20000000800 */
[----:B----4-:R-:W-:Y:S01]  /*1e70*/  IMAD.HI.U32 R17, R0, R5, RZ ;  /* 0x0000000500117227 */ /* 0x010fe200078e00ff */
[----:B------:R-:W-:-:S03]  /*1e80*/  ISETP.NE.AND P0, PT, R4, 0x1, PT ;  /* 0x000000010400780c */ /* 0x000fc60003f05270 */
[----:B------:R-:W-:-:S03]  /*1e90*/  IMAD.HI.U32 R5, R8, R5, RZ ;  /* 0x0000000508057227 */ /* 0x000fc600078e00ff */
[----:B------:R-:W4:Y:S01]  /*1ea0*/  LDC.64 R2, c[0x0][0xb28] ;  /* 0x0002ca00ff027b82 */ /* 0x000f220000000a00 */
[----:B-1----:R-:W-:-:S04]  /*1eb0*/  IMAD.HI.U32 R20, R9, R6, RZ ;  /* 0x0000000609147227 */ /* 0x002fc800078e00ff */
[----:B------:R-:W-:Y:S01]  /*1ec0*/  IMAD.HI.U32 R22, R11, R6, RZ ;  /* 0x000000060b167227 */ /* 0x000fe200078e00ff */
[----:B------:R-:W-:Y:S02]  /*1ed0*/  SHF.R.U32.HI R20, RZ, R7, R20 ;  /* 0x00000007ff147219 */ /* 0x000fe40000011614 */
[-C--:B--2---:R-:W-:Y:S02]  /*1ee0*/  SHF.R.U32.HI R17, RZ, R16.reuse, R17 ;  /* 0x00000010ff117219 */ /* 0x084fe40000011611 */
[----:B------:R-:W-:Y:S02]  /*1ef0*/  SHF.R.U32.HI R5, RZ, R16, R5 ;  /* 0x00000010ff057219 */ /* 0x000fe40000011605 */
[----:B------:R-:W-:Y:S02]  /*1f00*/  SEL R17, R0, R17, !P0 ;  /* 0x0000001100117207 */ /* 0x000fe40004000000 */
[----:B------:R-:W-:Y:S02]  /*1f10*/  SHF.R.U32.HI R22, RZ, R7, R22 ;  /* 0x00000007ff167219 */ /* 0x000fe40000011616 */
[----:B---3--:R-:W-:-:S02]  /*1f20*/  ISETP.NE.AND P1, PT, R18, 0x1, PT ;  /* 0x000000011200780c */ /* 0x008fc40003f25270 */
[----:B------:R-:W-:Y:S02]  /*1f30*/  SEL R5, R8, R5, !P0 ;  /* 0x0000000508057207 */ /* 0x000fe40004000000 */
[----:B------:R-:W-:Y:S02]  /*1f40*/  SEL R19, R9, R20, !P1 ;  /* 0x0000001409137207 */ /* 0x000fe40004800000 */
[----:B------:R-:W-:Y:S01]  /*1f50*/  SEL R7, R11, R22, !P1 ;  /* 0x000000160b077207 */ /* 0x000fe20004800000 */
[----:B----4-:R-:W-:-:S04]  /*1f60*/  IMAD.HI.U32 R20, R17, R2, RZ ;  /* 0x0000000211147227 */ /* 0x010fc800078e00ff */
[----:B------:R-:W-:Y:S01]  /*1f70*/  IMAD.HI.U32 R6, R19, R2, RZ ;  /* 0x0000000213067227 */ /* 0x000fe200078e00ff */
[----:B------:R-:W-:-:S04]  /*1f80*/  @P3 SHF.R.U32.HI R17, RZ, R3, R20 ;  /* 0x00000003ff113219 */ /* 0x000fc80000011614 */
[----:B------:R-:W-:Y:S01]  /*1f90*/  @P3 SHF.R.U32.HI R19, RZ, R3, R6 ;  /* 0x00000003ff133219 */ /* 0x000fe20000011606 */
[----:B------:R-:W-:-:S04]  /*1fa0*/  IMAD R17, R72, R17, RZ ;  /* 0x0000001148117224 */ /* 0x000fc800078e02ff */
[----:B------:R-:W-:Y:S01]  /*1fb0*/  IMAD R6, R72, R19, RZ ;  /* 0x0000001348067224 */ /* 0x000fe200078e02ff */
[C---:B------:R-:W-:Y:S02]  /*1fc0*/  ISETP.GE.AND P0, PT, R5.reuse, R17, PT ;  /* 0x000000110500720c */ /* 0x040fe40003f06270 */
[----:B------:R-:W-:Y:S02]  /*1fd0*/  IADD3 R17, PT, PT, -R5, RZ, RZ ;  /* 0x000000ff05117210 */ /* 0x000fe40007ffe1ff */
[----:B------:R-:W-:Y:S01]  /*1fe0*/  ISETP.GE.OR P0, PT, R7, R6, P0 ;  /* 0x000000060700720c */ /* 0x000fe20000706670 */
[----:B------:R-:W-:-:S04]  /*1ff0*/  IMAD.HI.U32 R6, R5, R2, RZ ;  /* 0x0000000205067227 */ /* 0x000fc800078e00ff */
[----:B------:R-:W-:Y:S01]  /*2000*/  IMAD R8, R4, R17, R8 ;  /* 0x0000001104087224 */ /* 0x000fe200078e0208 */
[----:B------:R-:W-:-:S04]  /*2010*/  SHF.R.U32.HI R6, RZ, R3, R6 ;  /* 0x00000003ff067219 */ /* 0x000fc80000011606 */
[----:B------:R-:W-:-:S03]  /*2020*/  SEL R6, R5, R6, !P3 ;  /* 0x0000000605067207 */ /* 0x000fc60005800000 */
[----:B------:R-:W-:-:S04]  /*2030*/  @!P0 IMAD.HI.U32 R16, R7, R2, RZ ;  /* 0x0000000207108227 */ /* 0x000fc800078e00ff */
[----:B------:R-:W-:Y:S01]  /*2040*/  IMAD.MOV R2, RZ, RZ, -R6 ;  /* 0x000000ffff027224 */ /* 0x000fe200078e0a06 */
[----:B------:R-:W-:-:S03]  /*2050*/  @!P0 SHF.R.U32.HI R16, RZ, R3, R16 ;  /* 0x00000003ff108219 */ /* 0x000fc60000011610 */
[----:B------:R-:W-:Y:S01]  /*2060*/  IMAD R2, R72, R2, R5 ;  /* 0x0000000248027224 */ /* 0x000fe200078e0205 */
[----:B------:R-:W-:-:S05]  /*2070*/  @!P0 SEL R3, R7, R16, !P3 ;  /* 0x0000001007038207 */ /* 0x000fca0005800000 */
[--C-:B------:R-:W-:Y:S02]  /*2080*/  @!P0 IMAD.IADD R6, R6, 0x1, -R3.reuse ;  /* 0x0000000106068824 */ /* 0x100fe400078e0a03 */
[----:B------:R-:W-:Y:S01]  /*2090*/  @!P0 IMAD R3, R2, R19, R3 ;  /* 0x0000001302038224 */ /* 0x000fe200078e0203 */
[----:B------:R-:W-:Y:S01]  /*20a0*/  IADD3 R2, PT, PT, -R7, RZ, RZ ;  /* 0x000000ff07027210 */ /* 0x000fe20007ffe1ff */
[----:B------:R-:W-:Y:S02]  /*20b0*/  @!P0 IMAD R5, R72, R6, R7 ;  /* 0x0000000648058224 */ /* 0x000fe400078e0207 */
[----:B------:R-:W-:Y:S02]  /*20c0*/  @!P0 IMAD.MOV.U32 R7, RZ, RZ, R3 ;  /* 0x000000ffff078224 */ /* 0x000fe400078e0003 */
[----:B------:R-:W-:Y:S02]  /*20d0*/  IMAD R2, R18, R2, R11 ;  /* 0x0000000212027224 */ /* 0x000fe400078e020b */
[----:B------:R-:W-:-:S02]  /*20e0*/  IMAD R8, R5, R4, R8 ;  /* 0x0000000405087224 */ /* 0x000fc400078e0208 */
[----:B------:R-:W-:Y:S02]  /*20f0*/  IMAD R11, R7, R18, R2 ;  /* 0x00000012070b7224 */ /* 0x000fe400078e0202 */
.L_x_33:
[----:B------:R-:W1:Y:S02]  /*2100*/  LDCU UR8, c[0x0][0xb30] ;  /* 0x00016600ff0877ac */ /* 0x000e640008000800 */
[----:B-1----:R-:W-:-:S09]  /*2110*/  UISETP.NE.AND UP0, UPT, UR8, 0x1, UPT ;  /* 0x000000010800788c */ /* 0x002fd2000bf05270 */
[----:B------:R-:W-:Y:S05]  /*2120*/  BRA.U UP0, `(.L_x_34) ;  /* 0x0000000100407547 */ /* 0x000fea000b800000 */
[----:B------:R-:W1:Y:S08]  /*2130*/  LDC.64 R4, c[0x0][0xb10] ;  /* 0x0002c400ff047b82 */ /* 0x000e700000000a00 */
[----:B------:R-:W2:Y:S08]  /*2140*/  LDC.64 R2, c[0x0][0xb18] ;  /* 0x0002c600ff027b82 */ /* 0x000eb00000000a00 */
[----:B------:R-:W3:Y:S08]  /*2150*/  LDC R6, c[0x0][0xb20] ;  /* 0x0002c800ff067b82 */ /* 0x000ef00000000800 */
[----:B------:R-:W4:Y:S01]  /*2160*/  LDC R16, c[0x0][0xb0c] ;  /* 0x0002c300ff107b82 */ /* 0x000f220000000800 */
[----:B-1----:R-:W-:-:S05]  /*2170*/  IMAD.HI.U32 R4, R11, R4, RZ ;  /* 0x000000040b047227 */ /* 0x002fca00078e00ff */
[----:B------:R-:W-:Y:S01]  /*2180*/  SHF.R.U32.HI R4, RZ, R5, R4 ;  /* 0x00000005ff047219 */ /* 0x000fe20000011604 */
[----:B--2---:R-:W-:Y:S01]  /*2190*/  IMAD.HI.U32 R3, R8, R3, RZ ;  /* 0x0000000308037227 */ /* 0x004fe200078e00ff */
[----:B------:R-:W-:-:S04]  /*21a0*/  ISETP.NE.AND P0, PT, R2, 0x1, PT ;  /* 0x000000010200780c */ /* 0x000fc80003f05270 */
[----:B---3--:R-:W-:-:S04]  /*21b0*/  SHF.R.U32.HI R3, RZ, R6, R3 ;  /* 0x00000006ff037219 */ /* 0x008fc80000011603 */
[----:B------:R-:W-:Y:S02]  /*21c0*/  SEL R3, R8, R3, !P0 ;  /* 0x0000000308037207 */ /* 0x000fe40004000000 */
[----:B----4-:R-:W-:-:S04]  /*21d0*/  ISETP.NE.AND P1, PT, R16, 0x1, PT ;  /* 0x000000011000780c */ /* 0x010fc80003f25270 */
[----:B------:R-:W-:-:S05]  /*21e0*/  SEL R4, R11, R4, !P1 ;  /* 0x000000040b047207 */ /* 0x000fca0004800000 */
[----:B------:R-:W-:Y:S02]  /*21f0*/  IMAD.IADD R5, R3, 0x1, -R4 ;  /* 0x0000000103057824 */ /* 0x000fe400078e0a04 */
[----:B------:R-:W-:Y:S02]  /*2200*/  IMAD.IADD R3, R4, 0x1, -R3 ;  /* 0x0000000104037824 */ /* 0x000fe400078e0a03 */
[----:B------:R-:W-:Y:S02]  /*2210*/  IMAD R11, R5, R16, R11 ;  /* 0x00000010050b7224 */ /* 0x000fe400078e020b */
[----:B------:R-:W-:-:S07]  /*2220*/  IMAD R8, R3, R2, R8 ;  /* 0x0000000203087224 */ /* 0x000fce00078e0208 */
.L_x_34:
[----:B------:R-:W-:Y:S01]  /*2230*/  VIADD R14, R14, 0x1 ;  /* 0x000000010e0e7836 */ /* 0x000fe20000000000 */
[----:B------:R-:W-:Y:S01]  /*2240*/  PLOP3.LUT P1, PT, PT, PT, PT, 0x80, 0x8 ;  /* 0x000000000008781c */ /* 0x000fe20003f2f070 */
[----:B------:R-:W-:Y:S02]  /*2250*/  IMAD.IADD R165, R11, 0x1, R154 ;  /* 0x000000010ba57824 */ /* 0x000fe400078e029a */
[----:B------:R-:W-:Y:S01]  /*2260*/  IMAD.IADD R155, R8, 0x1, R143 ;  /* 0x00000001089b7824 */ /* 0x000fe200078e028f */
[----:B------:R-:W-:-:S04]  /*2270*/  ISETP.NE.AND P0, PT, R14, 0x2, PT ;  /* 0x000000020e00780c */ /* 0x000fc80003f05270 */
[----:B------:R-:W-:Y:S02]  /*2280*/  SEL R2, RZ, 0x1, P0 ;  /* 0x00000001ff027807 */ /* 0x000fe40000000000 */
[----:B------:R-:W-:Y:S02]  /*2290*/  SEL R14, R14, RZ, P0 ;  /* 0x000000ff0e0e7207 */ /* 0x000fe40000000000 */
[----:B------:R-:W-:Y:S01]  /*22a0*/  LOP3.LUT R13, R13, R2, RZ, 0x3c, !PT ;  /* 0x000000020d0d7212 */ /* 0x000fe200078e3cff */
[----:B------:R-:W-:Y:S06]  /*22b0*/  @P2 BRA `(.L_x_35) ;  /* 0xfffffff000982947 */ /* 0x000fec000383ffff */
[----:B------:R-:W-:Y:S01]  /*22c0*/  UIADD3 UR4, UPT, UPT, UR4, 0x30, URZ ;  /* 0x0000003004047890 */ /* 0x000fe2000fffe0ff */
[----:B------:R-:W-:-:S03]  /*22d0*/  SHF.L.U32 R3, R15, 0x1f, RZ ;  /* 0x0000001f0f037819 */ /* 0x000fc600000006ff */
[----:B------:R-:W-:-:S09]  /*22e0*/  ULEA UR5, UR6, UR4, 0x3 ;  /* 0x0000000406057291 */ /* 0x000fd2000f8e18ff */
[----:B------:R-:W1:Y:S02]  /*22f0*/  SYNCS.PHASECHK.TRANS64.TRYWAIT P0, [UR5], R3 ;  /* 0x00000003ff0075a7 */ /* 0x000e640008001105 */
[----:B-1----:R-:W-:Y:S05]  /*2300*/  @!P0 BRA `(.L_x_36) ;  /* 0x0000004400e88947 */ /* 0x002fea0003800000 */
.L_x_102:
[----:B------:R-:W-:-:S04]  /*2310*/  UIADD3 UR6, UPT, UPT, UR6, 0x1, URZ ;  /* 0x0000000106067890 */ /* 0x000fc8000fffe0ff */
[----:B------:R-:W-:-:S04]  /*2320*/  UISETP.NE.AND UP0, UPT, UR6, 0x6, UPT ;  /* 0x000000060600788c */ /* 0x000fc8000bf05270 */
[----:B------:R-:W-:Y:S02]  /*2330*/  USEL UR7, URZ, 0x1, UP0 ;  /* 0x00000001ff077887 */ /* 0x000fe40008000000 */
[----:B------:R-:W-:-:S04]  /*2340*/  USEL UR6, UR6, URZ, UP0 ;  /* 0x000000ff06067287 */ /* 0x000fc80008000000 */
[----:B------:R-:W-:Y:S01]  /*2350*/  ULEA UR5, UR6, UR4, 0x3 ;  /* 0x0000000406057291 */ /* 0x000fe2000f8e18ff */
[----:B------:R-:W-:-:S04]  /*2360*/  LOP3.LUT R2, R15, UR7, RZ, 0x3c, !PT ;  /* 0x000000070f027c12 */ /* 0x000fc8000f8e3cff */
[----:B-1----:R-:W-:-:S04]  /*2370*/  SHF.L.U32 R3, R2, 0x1f, RZ ;  /* 0x0000001f02037819 */ /* 0x002fc800000006ff */
[----:B------:R-:W1:Y:S02]  /*2380*/  SYNCS.PHASECHK.TRANS64.TRYWAIT P0, [UR5], R3 ;  /* 0x00000003ff0075a7 */ /* 0x000e640008001105 */
[----:B-1----:R-:W-:Y:S05]  /*2390*/  @!P0 BRA `(.L_x_37) ;  /* 0x0000004400dc8947 */ /* 0x002fea0003800000 */
.L_x_104:
        /* <DEDUP_REMOVED lines=9> */
.L_x_106:
        /* <DEDUP_REMOVED lines=9> */
.L_x_108:
        /* <DEDUP_REMOVED lines=9> */
.L_x_110:
[----:B------:R-:W-:-:S04]  /*2550*/  UIADD3 UR6, UPT, UPT, UR6, 0x1, URZ ;  /* 0x0000000106067890 */ /* 0x000fc8000fffe0ff */
[----:B------:R-:W-:-:S04]  /*2560*/  UISETP.NE.AND UP0, UPT, UR6, 0x6, UPT ;  /* 0x000000060600788c */ /* 0x000fc8000bf05270 */
[----:B------:R-:W-:Y:S02]  /*2570*/  USEL UR5, URZ, 0x1, UP0 ;  /* 0x00000001ff057887 */ /* 0x000fe40008000000 */
[----:B------:R-:W-:-:S04]  /*2580*/  USEL UR6, UR6, URZ, UP0 ;  /* 0x000000ff06067287 */ /* 0x000fc80008000000 */
[----:B------:R-:W-:Y:S01]  /*2590*/  ULEA UR6, UR6, UR4, 0x3 ;  /* 0x0000000406067291 */ /* 0x000fe2000f8e18ff */
[----:B-1----:R-:W-:-:S04]  /*25a0*/  LOP3.LUT R3, R2, UR5, RZ, 0x3c, !PT ;  /* 0x0000000502037c12 */ /* 0x002fc8000f8e3cff */
[----:B------:R-:W-:Y:S01]  /*25b0*/  SHF.L.U32 R3, R3, 0x1f, RZ ;  /* 0x0000001f03037819 */ /* 0x000fe200000006ff */
[----:B----4-:R-:W-:-:S07]  /*25c0*/  IMAD.U32 R0, RZ, RZ, UR6 ;  /* 0x00000006ff007e24 */ /* 0x010fce000f8e00ff */
.L_x_41:
[----:B-1----:R1:W2:Y:S02]  /*25d0*/  SYNCS.PHASECHK.TRANS64.TRYWAIT P0, [R0+URZ], R3 ;  /* 0x00000003000075a7 */ /* 0x0022a400080011ff */
[----:B--2---:R-:W-:Y:S05]  /*25e0*/  @!P0 NANOSLEEP.SYNCS 0x989680 ;  /* 0x009896800000895d */ /* 0x004fea0003900000 */
[----:B------:R-:W2:Y:S02]  /*25f0*/  @!P0 SYNCS.PHASECHK.TRANS64 P0, [R0+URZ], R3 ;  /* 0x00000003000085a7 */ /* 0x000ea400080010ff */
[----:B--2---:R-:W-:Y:S05]  /*2600*/  @P0 EXIT ;  /* 0x000000000000094d */ /* 0x004fea0003800000 */
[----:B------:R-:W-:Y:S05]  /*2610*/  BRA `(.L_x_41) ;  /* 0xfffffffc00ec7947 */ /* 0x000fea000383ffff */
.L_x_17:
[----:B------:R-:W-:-:S04]  /*2620*/  UISETP.NE.AND UP1, UPT, UR37, URZ, UPT ;  /* 0x000000ff2500728c */ /* 0x000fc8000bf25270 */
[----:B------:R-:W-:-:S09]  /*2630*/  UISETP.NE.OR UP1, UPT, UR8, 0x1, UP1 ;  /* 0x000000010800788c */ /* 0x000fd20008f25670 */
[----:B------:R-:W-:Y:S05]  /*2640*/  BRA.U UP1, `(.L_x_42) ;  /* 0x0000000501487547 */ /* 0x000fea000b800000 */
[----:B------:R-:W-:Y:S01]  /*2650*/  ISETP.NE.AND P2, PT, R2, RZ, PT ;  /* 0x000000ff0200720c */ /* 0x000fe20003f45270 */
[----:B------:R-:W-:Y:S01]  /*2660*/  IMAD.MOV.U32 R12, RZ, RZ, 0x1 ;  /* 0x00000001ff0c7424 */ /* 0x000fe200078e00ff */
[----:B------:R-:W-:Y:S02]  /*2670*/  CS2R R10, SRZ ;  /* 0x00000000000a7805 */ /* 0x000fe4000001ff00 */
[----:B------:R-:W-:Y:S01]  /*2680*/  CS2R R8, SRZ ;  /* 0x0000000000087805 */ /* 0x000fe2000001ff00 */
[----:B------:R-:W-:Y:S01]  /*2690*/  UMOV UR4, 0x400 ;  /* 0x0000040000047882 */ /* 0x000fe20000000000 */
[----:B------:R-:W-:Y:S01]  /*26a0*/  UMOV UR6, URZ ;  /* 0x000000ff00067c82 */ /* 0x000fe20008000000 */
[----:B------:R-:W-:-:S12]  /*26b0*/  ULEA UR37, UR37, UR4, 0x18 ;  /* 0x0000000425257291 */ /* 0x000fd8000f8ec0ff */
.L_x_46:
[----:B------:R-:W-:Y:S02]  /*26c0*/  LEA R0, R8, UR37, 0x3 ;  /* 0x0000002508007c11 */ /* 0x000fe4000f8e18ff */
[----:B------:R-:W-:-:S03]  /*26d0*/  SHF.L.U32 R5, R9, 0x1f, RZ ;  /* 0x0000001f09057819 */ /* 0x000fc600000006ff */
[----:B------:R-:W-:Y:S01]  /*26e0*/  VIADD R4, R0, 0xf0 ;  /* 0x000000f000047836 */ /* 0x000fe20000000000 */
[----:B------:R-:W1:Y:S02]  /*26f0*/  SYNCS.PHASECHK.TRANS64.TRYWAIT P0, [R0+URZ+0xe0], R5 ;  /* 0x0000e005000075a7 */ /* 0x000e6400080011ff */
[----:B-1----:R-:W-:Y:S05]  /*2700*/  @!P0 BRA `(.L_x_43) ;  /* 0x0000004400608947 */ /* 0x002fea0003800000 */
.L_x_111:
[----:B------:R-:W-:Y:S01]  /*2710*/  ULEA UR5, UR6, UR37, 0x3 ;  /* 0x0000002506057291 */ /* 0x000fe2000f8e18ff */
[----:B------:R-:W-:Y:S02]  /*2720*/  PRMT R4, RZ, 0x654, R4 ;  /* 0x00000654ff047816 */ /* 0x000fe40000000004 */
[----:B-1----:R-:W-:Y:S01]  /*2730*/  SHF.L.U32 R5, R12, 0x1f, RZ ;  /* 0x0000001f0c057819 */ /* 0x002fe200000006ff */
[----:B------:R-:W-:Y:S01]  /*2740*/  UIADD3 UR4, UPT, UPT, UR5, 0x80, URZ ;  /* 0x0000008005047890 */ /* 0x000fe2000fffe0ff */
[----:B------:R1:W-:Y:S05]  /*2750*/  SYNCS.ARRIVE.TRANS64.RED.A1T0 RZ, [R4+URZ], RZ ;  /* 0x000000ff04ff79a7 */ /* 0x0003ea00081004ff */
[----:B------:R-:W-:Y:S01]  /*2760*/  IMAD.U32 R7, RZ, RZ, UR4 ;  /* 0x00000004ff077e24 */ /* 0x000fe2000f8e00ff */
[----:B------:R-:W2:Y:S04]  /*2770*/  SYNCS.PHASECHK.TRANS64.TRYWAIT P0, [UR5+0x90], R5 ;  /* 0x00009005ff0075a7 */ /* 0x000ea80008001105 */
[----:B------:R-:W-:Y:S01]  /*2780*/  PRMT R6, R2, 0x654, R7 ;  /* 0x0000065402067816 */ /* 0x000fe20000000007 */
[----:B-1----:R-:W-:Y:S01]  /*2790*/  @!P2 IMAD.MOV.U32 R4, RZ, RZ, 0x10 ;  /* 0x00000010ff04a424 */ /* 0x002fe200078e00ff */
[----:B--2---:R-:W-:Y:S06]  /*27a0*/  @!P0 BRA `(.L_x_44) ;  /* 0x00000044004c8947 */ /* 0x004fec0003800000 */
.L_x_113:
[----:B------:R-:W-:Y:S01]  /*27b0*/  ULEA UR4, UR6, UR37, 0x4 ;  /* 0x0000002506047291 */ /* 0x000fe2000f8e20ff */
[----:B------:R-:W-:Y:S01]  /*27c0*/  SEL R3, R6, R3, !P2 ;  /* 0x0000000306037207 */ /* 0x000fe20005000000 */
[----:B------:R-:W-:Y:S01]  /*27d0*/  UIADD3 UR5, UPT, UPT, UR5, 0x80, URZ ;  /* 0x0000008005057890 */ /* 0x000fe2000fffe0ff */
[----:B-1----:R-:W-:Y:S01]  /*27e0*/  LEA R0, R11, UR37, 0x3 ;  /* 0x000000250b007c11 */ /* 0x002fe2000f8e18ff */
[----:B------:R-:W-:Y:S01]  /*27f0*/  UIADD3 UR4, UPT, UPT, UR4, 0x110, URZ ;  /* 0x0000011004047890 */ /* 0x000fe2000fffe0ff */
[----:B------:R-:W-:Y:S01]  /*2800*/  SHF.L.U32 R5, R10, 0x1f, RZ ;  /* 0x0000001f0a057819 */ /* 0x000fe200000006ff */
[----:B------:R1:W-:Y:S01]  /*2810*/  @!P2 SYNCS.ARRIVE.TRANS64.RED RZ, [R3+URZ], R4 ;  /* 0x0000000403ffa9a7 */ /* 0x0003e200080004ff */
[----:B------:R-:W-:Y:S01]  /*2820*/  UIADD3 UR6, UPT, UPT, UR6, 0x1, URZ ;  /* 0x0000000106067890 */ /* 0x000fe2000fffe0ff */
[----:B------:R-:W-:-:S03]  /*2830*/  VIADD R8, R8, 0x1 ;  /* 0x0000000108087836 */ /* 0x000fc60000000000 */
[----:B------:R-:W-:Y:S02]  /*2840*/  UISETP.NE.AND UP0, UPT, UR6, 0x2, UPT ;  /* 0x000000020600788c */ /* 0x000fe4000bf05270 */
[----:B------:R-:W-:Y:S06]  /*2850*/  UGETNEXTWORKID.BROADCAST [UR4], [UR5] ;  /* 0x00000000040073ca */ /* 0x000fec0008000100 */
[----:B------:R-:W-:Y:S01]  /*2860*/  USEL UR4, URZ, 0x1, UP0 ;  /* 0x00000001ff047887 */ /* 0x000fe20008000000 */
[----:B------:R-:W-:Y:S01]  /*2870*/  ISETP.NE.AND P0, PT, R8, 0x2, PT ;  /* 0x000000020800780c */ /* 0x000fe20003f05270 */
[----:B------:R-:W-:Y:S01]  /*2880*/  USEL UR6, UR6, URZ, UP0 ;  /* 0x000000ff06067287 */ /* 0x000fe20008000000 */
[----:B------:R-:W2:Y:S03]  /*2890*/  SYNCS.PHASECHK.TRANS64.TRYWAIT P1, [R0+URZ+0x80], R5 ;  /* 0x00008005000075a7 */ /* 0x000ea600080211ff */
[----:B------:R-:W-:Y:S01]  /*28a0*/  LOP3.LUT R12, R12, UR4, RZ, 0x3c, !PT ;  /* 0x000000040c0c7c12 */ /* 0x000fe2000f8e3cff */
[----:B-12---:R-:W-:Y:S07]  /*28b0*/  @!P1 BRA `(.L_x_45) ;  /* 0x0000004400209947 */ /* 0x006fee0003800000 */
.L_x_114:
[C---:B------:R-:W-:Y:S01]  /*28c0*/  LEA R4, R11.reuse, UR37, 0x4 ;  /* 0x000000250b047c11 */ /* 0x040fe2000f8e20ff */
[----:B-1----:R-:W-:Y:S01]  /*28d0*/  VIADD R0, R0, 0x90 ;  /* 0x0000009000007836 */ /* 0x002fe20000000000 */
[----:B------:R-:W-:Y:S01]  /*28e0*/  SEL R8, R8, RZ, P0 ;  /* 0x000000ff08087207 */ /* 0x000fe20000000000 */
[----:B------:R-:W-:-:S03]  /*28f0*/  VIADD R11, R11, 0x1 ;  /* 0x000000010b0b7836 */ /* 0x000fc60000000000 */
[----:B------:R-:W1:Y:S01]  /*2900*/  LDS.128 R4, [R4+0x110] ;  /* 0x0001100004047984 */ /* 0x000e620000000c00 */
[----:B------:R-:W-:Y:S02]  /*2910*/  PRMT R0, RZ, 0x654, R0 ;  /* 0x00000654ff007816 */ /* 0x000fe40000000000 */
[C---:B------:R-:W-:Y:S01]  /*2920*/  ISETP.NE.AND P1, PT, R11.reuse, 0x2, PT ;  /* 0x000000020b00780c */ /* 0x040fe20003f25270 */
[----:B------:R-:W-:Y:S01]  /*2930*/  @!PT LDS RZ, [RZ] ;  /* 0x00000000fffff984 */ /* 0x000fe20000000800 */
[----:B------:R-:W-:Y:S01]  /*2940*/  @!PT LDS RZ, [RZ] ;  /* 0x00000000fffff984 */ /* 0x000fe20000000800 */
[----:B------:R-:W-:Y:S01]  /*2950*/  @!PT LDS RZ, [RZ] ;  /* 0x00000000fffff984 */ /* 0x000fe20000000800 */
[----:B------:R-:W-:Y:S01]  /*2960*/  @!PT LDS RZ, [RZ] ;  /* 0x00000000fffff984 */ /* 0x000fe20000000800 */
[----:B------:R2:W-:Y:S06]  /*2970*/  MEMBAR.ALL.CTA ;  /* 0x0000000000007992 */ /* 0x0005ec0000008000 */
[----:B--2---:R-:W2:Y:S01]  /*2980*/  FENCE.VIEW.ASYNC.S ;  /* 0x00000000000073c6 */ /* 0x004ea20000000000 */
[----:B------:R-:W-:Y:S01]  /*2990*/  SEL R11, R11, RZ, P1 ;  /* 0x000000ff0b0b7207 */ /* 0x000fe20000800000 */
[----:B--2---:R2:W-:Y:S01]  /*29a0*/  SYNCS.ARRIVE.TRANS64.RED.A1T0 RZ, [R0+URZ], RZ ;  /* 0x000000ff00ff79a7 */ /* 0x0045e200081004ff */
[----:B-1----:R-:W-:-:S02]  /*29b0*/  LOP3.LUT P3, RZ, R6, 0x1, RZ, 0xc0, !PT ;  /* 0x0000000106ff7812 */ /* 0x002fc4000786c0ff */
[----:B------:R-:W-:-:S04]  /*29c0*/  SEL R5, RZ, 0x1, P1 ;  /* 0x00000001ff057807 */ /* 0x000fc80000800000 */
[----:B------:R-:W-:Y:S02]  /*29d0*/  LOP3.LUT R10, R10, R5, RZ, 0x3c, !PT ;  /* 0x000000050a0a7212 */ /* 0x000fe400078e3cff */
[----:B--2---:R-:W-:-:S04]  /*29e0*/  SEL R0, RZ, 0x1, P0 ;  /* 0x00000001ff007807 */ /* 0x004fc80000000000 */
[----:B------:R-:W-:Y:S01]  /*29f0*/  LOP3.LUT R9, R9, R0, RZ, 0x3c, !PT ;  /* 0x0000000009097212 */ /* 0x000fe200078e3cff */
[----:B------:R-:W-:Y:S06]  /*2a00*/  @P3 BRA `(.L_x_46) ;  /* 0xfffffffc002c3947 */ /* 0x000fec000383ffff */
[----:B------:R-:W-:Y:S01]  /*2a10*/  ULEA UR5, UR6, UR37, 0x3 ;  /* 0x0000002506057291 */ /* 0x000fe2000f8e18ff */
[----:B------:R-:W-:-:S08]  /*2a20*/  SHF.L.U32 R3, R12, 0x1f, RZ ;  /* 0x0000001f0c037819 */ /* 0x000fd000000006ff */
[----:B------:R-:W1:Y:S02]  /*2a30*/  SYNCS.PHASECHK.TRANS64 P0, [UR5+0x90], R3 ;  /* 0x00009003ff0075a7 */ /* 0x000e640008001005 */
[----:B-1----:R-:W-:Y:S05]  /*2a40*/  @P0 BRA `(.L_x_47) ;  /* 0x0000000000080947 */ /* 0x002fea0003800000 */
[----:B------:R-:W1:Y:S02]  /*2a50*/  SYNCS.PHASECHK.TRANS64.TRYWAIT P0, [UR5+0x90], R3 ;  /* 0x00009003ff0075a7 */ /* 0x000e640008001105 */
[----:B-1----:R-:W-:Y:S05]  /*2a60*/  @!P0 BRA `(.L_x_48) ;  /* 0x0000004000c88947 */ /* 0x002fea0003800000 */
.L_x_47:
[----:B------:R-:W-:-:S04]  /*2a70*/  UIADD3 UR4, UPT, UPT, UR6, 0x1, URZ ;  /* 0x0000000106047890 */ /* 0x000fc8000fffe0ff */
[----:B------:R-:W-:-:S04]  /*2a80*/  UISETP.NE.AND UP0, UPT, UR4, 0x2, UPT ;  /* 0x000000020400788c */ /* 0x000fc8000bf05270 */
[----:B------:R-:W-:Y:S02]  /*2a90*/  USEL UR7, URZ, 0x1, UP0 ;  /* 0x00000001ff077887 */ /* 0x000fe40008000000 */
[----:B------:R-:W-:-:S04]  /*2aa0*/  USEL UR4, UR4, URZ, UP0 ;  /* 0x000000ff04047287 */ /* 0x000fc80008000000 */
[----:B------:R-:W-:Y:S01]  /*2ab0*/  ULEA UR4, UR4, UR37, 0x3 ;  /* 0x0000002504047291 */ /* 0x000fe2000f8e18ff */
[----:B-1----:R-:W-:-:S04]  /*2ac0*/  LOP3.LUT R3, R12, UR7, RZ, 0x3c, !PT ;  /* 0x000000070c037c12 */ /* 0x002fc8000f8e3cff */
[----:B------:R-:W-:-:S04]  /*2ad0*/  SHF.L.U32 R0, R3, 0x1f, RZ ;  /* 0x0000001f03007819 */ /* 0x000fc800000006ff */
[----:B------:R-:W1:Y:S02]  /*2ae0*/  SYNCS.PHASECHK.TRANS64 P0, [UR4+0x90], R0 ;  /* 0x00009000ff0075a7 */ /* 0x000e640008001004 */
[----:B-1----:R-:W-:Y:S05]  /*2af0*/  @P0 EXIT ;  /* 0x000000000000094d */ /* 0x002fea0003800000 */
[----:B------:R-:W-:Y:S02]  /*2b00*/  SHF.L.U32 R3, R3, 0x1f, RZ ;  /* 0x0000001f03037819 */ /* 0x000fe400000006ff */
[----:B------:R-:W-:-:S07]  /*2b10*/  MOV R0, UR4 ;  /* 0x0000000400007c02 */ /* 0x000fce0008000f00 */
.L_x_49:
[----:B-1----:R1:W2:Y:S02]  /*2b20*/  SYNCS.PHASECHK.TRANS64.TRYWAIT P0, [R0+URZ+0x90], R3 ;  /* 0x00009003000075a7 */ /* 0x0022a400080011ff */
[----:B--2---:R-:W-:Y:S05]  /*2b30*/  @!P0 NANOSLEEP.SYNCS 0x989680 ;  /* 0x009896800000895d */ /* 0x004fea0003900000 */
[----:B------:R-:W2:Y:S02]  /*2b40*/  @!P0 SYNCS.PHASECHK.TRANS64 P0, [R0+URZ+0x90], R3 ;  /* 0x00009003000085a7 */ /* 0x000ea400080010ff */
[----:B--2---:R-:W-:Y:S05]  /*2b50*/  @P0 EXIT ;  /* 0x000000000000094d */ /* 0x004fea0003800000 */
[----:B------:R-:W-:Y:S05]  /*2b60*/  BRA `(.L_x_49) ;  /* 0xfffffffc00ec7947 */ /* 0x000fea000383ffff */
.L_x_42:
[----:B------:R-:W-:-:S09]  /*2b70*/  UISETP.NE.AND UP1, UPT, UR8, URZ, UPT ;  /* 0x000000ff0800728c */ /* 0x000fd2000bf25270 */
[----:B------:R-:W-:Y:S05]  /*2b80*/  BRA.U UP1, `(.L_x_50) ;  /* 0x0000000d01607547 */ /* 0x000fea000b800000 */
[----:B------:R-:W-:Y:S01]  /*2b90*/  UMOV UR4, 0x40 ;  /* 0x0000004000047882 */ /* 0x000fe20000000000 */
[----:B------:R-:W-:Y:S01]  /*2ba0*/  NOP ;  /* 0x0000000000007918 */ /* 0x000fe20000000000 */
[----:B------:R-:W-:Y:S01]  /*2bb0*/  ULEA UR4, UR37, UR4, 0x18 ;  /* 0x0000000425047291 */ /* 0x000fe2000f8ec0ff */
[----:B------:R-:W-:Y:S02]  /*2bc0*/  UMOV UR5, 0x400 ;  /* 0x0000040000057882 */ /* 0x000fe40000000000 */
[----:B------:R-:W-:-:S06]  /*2bd0*/  ULEA UR37, UR37, UR5, 0x18 ;  /* 0x0000000525257291 */ /* 0x000fcc000f8ec0ff */
[----:B------:R-:W1:Y:S02]  /*2be0*/  LDS.U8 R0, [UR4+0x1c] ;  /* 0x00001c04ff007984 */ /* 0x000e640008000000 */
[----:B-1----:R-:W-:-:S13]  /*2bf0*/  ISETP.NE.AND P0, PT, R0, RZ, PT ;  /* 0x000000ff0000720c */ /* 0x002fda0003f05270 */
[----:B------:R-:W-:Y:S05]  /*2c00*/  @P0 BRA `(.L_x_51) ;  /* 0x0000000000580947 */ /* 0x000fea0003800000 */
[----:B------:R-:W-:-:S13]  /*2c10*/  ELECT P0, URZ, PT ;  /* 0x0000000000ff782f */ /* 0x000fda0003800000 */
[----:B------:R-:W-:Y:S05]  /*2c20*/  @!P0 BRA `(.L_x_52) ;  /* 0x0000000000608947 */ /* 0x000fea0003800000 */
[----:B------:R-:W-:Y:S01]  /*2c30*/  UMOV UR5, 0x10 ;  /* 0x0000001000057882 */ /* 0x000fe20000000000 */
[----:B------:R-:W-:Y:S01]  /*2c40*/  HFMA2 R0, -RZ, RZ, 0, 5.9604644775390625e-08 ;  /* 0x00000001ff007431 */ /* 0x000fe200000001ff */
[----:B------:R-:W-:-:S03]  /*2c50*/  MOV R2, 0xffff ;  /* 0x0000ffff00027802 */ /* 0x000fc60000000f00 */
[----:B------:R-:W-:Y:S04]  /*2c60*/  DEPBAR.LE SB1, 0x36 ;  /* 0x00009d800000791a */ /* 0x000fe80000000000 */
[----:B------:R-:W1:Y:S02]  /*2c70*/  UTCATOMSWS.FIND_AND_SET.ALIGN UP0, UR5, UR5 ;  /* 0x00000005000575e3 */ /* 0x000e640008000800 */
[----:B-1----:R-:W-:Y:S01]  /*2c80*/  MOV R3, UR5 ;  /* 0x0000000500037c02 */ /* 0x002fe20008000f00 */
[----:B------:R-:W-:Y:S06]  /*2c90*/  BRA.U UP0, `(.L_x_53) ;  /* 0x0000000100187547 */ /* 0x000fec000b800000 */
.L_x_54:
[----:B------:R-:W-:Y:S05]  /*2ca0*/  NANOSLEEP 0x64 ;  /* 0x000000640000795d */ /* 0x000fea0003800000 */
[----:B------:R-:W-:-:S05]  /*2cb0*/  UMOV UR5, 0x10 ;  /* 0x0000001000057882 */ /* 0x000fca0000000000 */
[----:B------:R-:W-:Y:S04]  /*2cc0*/  DEPBAR.LE SB1, 0x36 ;  /* 0x00009d800000791a */ /* 0x000fe80000000000 */
[----:B------:R-:W1:Y:S02]  /*2cd0*/  UTCATOMSWS.FIND_AND_SET.ALIGN UP0, UR5, UR5 ;  /* 0x00000005000575e3 */ /* 0x000e640008000800 */
[----:B-1----:R-:W-:Y:S01]  /*2ce0*/  MOV R3, UR5 ;  /* 0x0000000500037c02 */ /* 0x002fe20008000f00 */
[----:B------:R-:W-:Y:S05]  /*2cf0*/  BRA.U !UP0, `(.L_x_54) ;  /* 0xfffffffd08e87547 */ /* 0x000fea000b83ffff */
.L_x_53:
[-C--:B------:R-:W-:Y:S02]  /*2d00*/  SHF.L.U32 R2, R2, R3.reuse, RZ ;  /* 0x0000000302027219 */ /* 0x080fe400000006ff */
[----:B------:R-:W-:Y:S01]  /*2d10*/  SHF.L.U32 R0, R0, R3, RZ ;  /* 0x0000000300007219 */ /* 0x000fe200000006ff */
[----:B------:R-:W-:Y:S02]  /*2d20*/  IMAD.SHL.U32 R3, R3, 0x20, RZ ;  /* 0x0000002003037824 */ /* 0x000fe400078e00ff */
[----:B------:R1:W-:Y:S04]  /*2d30*/  ATOMS.OR RZ, [UR4+0x14], R2 ;  /* 0x00001402ffff798c */ /* 0x0003e8000b000004 */
[----:B------:R1:W-:Y:S04]  /*2d40*/  ATOMS.OR RZ, [UR4+0x18], R0 ;  /* 0x00001800ffff798c */ /* 0x0003e8000b000004 */
[----:B------:R1:W-:Y:S01]  /*2d50*/  STS [UR37+0x130], R3 ;  /* 0x00013003ff007988 */ /* 0x0003e20008000825 */
[----:B------:R-:W-:Y:S05]  /*2d60*/  BRA `(.L_x_52) ;  /* 0x0000000000107947 */ /* 0x000fea0003800000 */
.L_x_51:
[----:B------:R-:W-:Y:S02]  /*2d70*/  MOV R0, 0xffffffff ;  /* 0xffffffff00007802 */ /* 0x000fe40000000f00 */
[----:B------:R-:W-:-:S03]  /*2d80*/  MOV R2, 0x2db0 ;  /* 0x00002db000027802 */ /* 0x000fc60000000f00 */
[----:B------:R1:W-:Y:S04]  /*2d90*/  STS [UR37+0x130], R0 ;  /* 0x00013000ff007988 */ /* 0x0003e80008000825 */
[----:B-1-3-5:R-:W-:Y:S05]  /*2da0*/  CALL.REL.NOINC `($__internal_1_$__cuda_sm10x_tcgen05_guardrail_trap_phase_invalid_during_alloc) ;  /* 0x0000004400447944 */ /* 0x02afea0003c00000 */
.L_x_52:
[----:B------:R-:W-:Y:S05]  /*2db0*/  WARPSYNC.ALL ;  /* 0x0000000000007948 */ /* 0x000fea0003800000 */
[----:B------:R-:W2:Y:S01]  /*2dc0*/  S2UR UR6, SR_CgaCtaId ;  /* 0x00000000000679c3 */ /* 0x000ea20000008800 */
[----:B------:R-:W-:Y:S01]  /*2dd0*/  UMOV UR4, 0x400 ;  /* 0x0000040000047882 */ /* 0x000fe20000000000 */
[----:B------:R-:W-:-:S06]  /*2de0*/  NOP ;  /* 0x0000000000007918 */ /* 0x000fcc0000000000 */
[----:B------:R-:W-:Y:S06]  /*2df0*/  BAR.ARV 0x6, 0xa0 ;  /* 0x0182800000007b1d */ /* 0x000fec0000002000 */
[----:B------:R-:W4:Y:S01]  /*2e00*/  LDCU UR7, c[0x0][0x38c] ;  /* 0x00007180ff0777ac */ /* 0x000f220008000800 */
[----:B------:R-:W-:Y:S01]  /*2e10*/  IMAD.MOV.U32 R11, RZ, RZ, 0x1 ;  /* 0x00000001ff0b7424 */ /* 0x000fe200078e00ff */
[----:B------:R-:W-:Y:S01]  /*2e20*/  CS2R R8, SRZ ;  /* 0x0000000000087805 */ /* 0x000fe2000001ff00 */
[----:B------:R-:W-:Y:S01]  /*2e30*/  IMAD.MOV.U32 R10, RZ, RZ, RZ ;  /* 0x000000ffff0a7224 */ /* 0x000fe200078e00ff */
[----:B------:R-:W-:Y:S01]  /*2e40*/  UMOV UR18, URZ ;  /* 0x000000ff00127c82 */ /* 0x000fe20008000000 */
[----:B------:R-:W-:Y:S01]  /*2e50*/  UMOV UR17, URZ ;  /* 0x000000ff00117c82 */ /* 0x000fe20008000000 */
[----:B------:R-:W-:Y:S01]  /*2e60*/  UMOV UR20, 0x0 ;  /* 0x0000000000147882 */ /* 0x000fe20000000000 */
[----:B------:R-:W-:Y:S01]  /*2e70*/  UMOV UR21, 0x8100490 ;  /* 0x0810049000157882 */ /* 0x000fe20000000000 */
[----:B--2---:R-:W-:Y:S01]  /*2e80*/  ULEA UR6, UR6, UR4, 0x18 ;  /* 0x0000000406067291 */ /* 0x004fe2000f8ec0ff */
[----:B------:R-:W2:Y:S03]  /*2e90*/  LDCU UR4, c[0x0][0x38c] ;  /* 0x00007180ff0477ac */ /* 0x000ea60008000800 */
[----:B------:R-:W-:-:S02]  /*2ea0*/  UIADD3 UR11, UPT, UPT, UR6, 0x4400, URZ ;  /* 0x00004400060b7890 */ /* 0x000fc4000fffe0ff */
[----:B----4-:R-:W-:-:S03]  /*2eb0*/  UIADD3 UR7, UPT, UPT, UR7, 0x1f, URZ ;  /* 0x0000001f07077890 */ /* 0x010fc6000fffe0ff */
[----:B-1----:R-:W1:Y:S01]  /*2ec0*/  LDS R0, [UR6+0x130] ;  /* 0x00013006ff007984 */ /* 0x002e620008000800 */
[----:B------:R-:W-:Y:S02]  /*2ed0*/  UIADD3 UR12, UPT, UPT, UR6, 0xa400, URZ ;  /* 0x0000a400060c7890 */ /* 0x000fe4000fffe0ff */
[----:B------:R-:W-:Y:S02]  /*2ee0*/  USHF.R.S32.HI UR5, URZ, 0x1f, UR7 ;  /* 0x0000001fff057899 */ /* 0x000fe40008011407 */
[----:B------:R-:W-:Y:S02]  /*2ef0*/  USHF.R.U32.HI UR11, URZ, 0x4, UR11 ;  /* 0x00000004ff0b7899 */ /* 0x000fe4000801160b */
[----:B------:R-:W-:Y:S02]  /*2f00*/  ULEA.HI UR5, UR5, UR7, URZ, 0x5 ;  /* 0x0000000705057291 */ /* 0x000fe4000f8f28ff */
[----:B------:R-:W-:Y:S02]  /*2f10*/  USHF.R.U32.HI UR12, URZ, 0x4, UR12 ;  /* 0x00000004ff0c7899 */ /* 0x000fe4000801160c */
[----:B------:R-:W-:-:S02]  /*2f20*/  USHF.R.S32.HI UR5, URZ, 0x5, UR5 ;  /* 0x00000005ff057899 */ /* 0x000fc40008011405 */
[----:B------:R-:W-:Y:S02]  /*2f30*/  ULOP3.LUT UR11, UR11, 0x3fff, URZ, 0xc0, !UPT ;  /* 0x00003fff0b0b7892 */ /* 0x000fe4000f8ec0ff */
[----:B------:R-:W-:Y:S02]  /*2f40*/  UISETP.LT.AND UP0, UPT, UR5, 0x1, UPT ;  /* 0x000000010500788c */ /* 0x000fe4000bf01270 */
[----:B------:R-:W-:Y:S02]  /*2f50*/  ULOP3.LUT UR12, UR12, 0x3fff, URZ, 0xc0, !UPT ;  /* 0x00003fff0c0c7892 */ /* 0x000fe4000f8ec0ff */
[----:B------:R-:W-:Y:S02]  /*2f60*/  USEL UR10, UR5, 0x1, !UP0 ;  /* 0x00000001050a7887 */ /* 0x000fe4000c000000 */
[----:B------:R-:W-:Y:S02]  /*2f70*/  ULOP3.LUT UR11, UR11, 0x10000, URZ, 0xfc, !UPT ;  /* 0x000100000b0b7892 */ /* 0x000fe4000f8efcff */
[----:B------:R-:W-:-:S02]  /*2f80*/  ULOP3.LUT UR12, UR12, 0x10000, URZ, 0xfc, !UPT ;  /* 0x000100000c0c7892 */ /* 0x000fc4000f8efcff */
[----:B------:R-:W-:Y:S02]  /*2f90*/  UIADD3 UR10, UPT, UPT, -UR10, URZ, URZ ;  /* 0x000000ff0a0a7290 */ /* 0x000fe4000fffe1ff */
[----:B--2---:R-:W-:Y:S01]  /*2fa0*/  UISETP.GE.AND UP3, UPT, UR4, 0x1, UPT ;  /* 0x000000010400788c */ /* 0x004fe2000bf66270 */
[----:B-1----:R-:W-:-:S15]  /*2fb0*/  R2UR UR19, R0 ;  /* 0x00000000001372ca */ /* 0x002fde00000e0000 */
.L_x_61:
[----:B------:R-:W-:Y:S02]  /*2fc0*/  LEA R0, R10, UR6, 0x3 ;  /* 0x000000060a007c11 */ /* 0x000fe4000f8e18ff */
[----:B------:R-:W-:Y:S02]  /*2fd0*/  SHF.L.U32 R5, R9, 0x1f, RZ ;  /* 0x0000001f09057819 */ /* 0x000fe400000006ff */
[----:B------:R-:W-:Y:S01]  /*2fe0*/  PLOP3.LUT P0, PT, PT, PT, UP3, 0x80, 0x8 ;  /* 0x000000000008781c */ /* 0x000fe20003f0f038 */
[----:B------:R-:W-:Y:S01]  /*2ff0*/  VIADD R3, R0, 0x90 ;  /* 0x0000009000037836 */ /* 0x000fe20000000000 */
[----:B-1----:R-:W1:Y:S02]  /*3000*/  SYNCS.PHASECHK.TRANS64.TRYWAIT P1, [R0+URZ+0x80], R5 ;  /* 0x00008005000075a7 */ /* 0x002e6400080211ff */
[----:B-1--4-:R-:W-:Y:S09]  /*3010*/  @!P1 BRA `(.L_x_55) ;  /* 0x0000003c00749947 */ /* 0x012ff20003800000 */
.L_x_116:
[----:B------:R-:W-:Y:S01]  /*3020*/  LEA R4, R10, UR6, 0x4 ;  /* 0x000000060a047c11 */ /* 0x000fe2000f8e20ff */
[----:B------:R-:W-:Y:S01]  /*3030*/  @UP3 ULEA UR4, UR17, UR6, 0x3 ;  /* 0x0000000611043291 */ /* 0x000fe2000f8e18ff */
[----:B------:R-:W-:Y:S01]  /*3040*/  PLOP3.LUT P2, PT, PT, PT, PT, 0x80, 0x8 ;  /* 0x000000000008781c */ /* 0x000fe20003f4f070 */
[----:B------:R-:W-:Y:S01]  /*3050*/  ULEA UR9, UR18, UR6, 0x3 ;  /* 0x0000000612097291 */ /* 0x000fe2000f8e18ff */
[----:B------:R-:W-:Y:S02]  /*3060*/  PRMT R3, RZ, 0x654, R3 ;  /* 0x00000654ff037816 */ /* 0x000fe40000000003 */
[----:B-1----:R-:W1:Y:S01]  /*3070*/  LDS.128 R4, [R4+0x110] ;  /* 0x0001100004047984 */ /* 0x002e620000000c00 */
[----:B------:R-:W-:Y:S02]  /*3080*/  @P0 SHF.L.U32 R2, R8, 0x1f, RZ ;  /* 0x0000001f08020819 */ /* 0x000fe400000006ff */
[----:B------:R-:W-:Y:S01]  /*3090*/  SHF.L.U32 R0, R11, 0x1f, RZ ;  /* 0x0000001f0b007819 */ /* 0x000fe200000006ff */
[----:B------:R-:W-:Y:S01]  /*30a0*/  @!PT LDS RZ, [RZ] ;  /* 0x00000000fffff984 */ /* 0x000fe20000000800 */
[----:B------:R-:W-:Y:S01]  /*30b0*/  @!PT LDS RZ, [RZ] ;  /* 0x00000000fffff984 */ /* 0x000fe20000000800 */
[----:B------:R-:W-:Y:S01]  /*30c0*/  @!PT LDS RZ, [RZ] ;  /* 0x00000000fffff984 */ /* 0x000fe20000000800 */
[----:B------:R-:W-:Y:S01]  /*30d0*/  @!PT LDS RZ, [RZ] ;  /* 0x00000000fffff984 */ /* 0x000fe20000000800 */
[----:B------:R2:W-:Y:S06]  /*30e0*/  MEMBAR.ALL.CTA ;  /* 0x0000000000007992 */ /* 0x0005ec0000008000 */
[----:B--2---:R-:W2:Y:S02]  /*30f0*/  FENCE.VIEW.ASYNC.S ;  /* 0x00000000000073c6 */ /* 0x004ea40000000000 */
[----:B--2---:R2:W-:Y:S01]  /*3100*/  SYNCS.ARRIVE.TRANS64.RED.A1T0 RZ, [R3+URZ], RZ ;  /* 0x000000ff03ff79a7 */ /* 0x0045e200081004ff */
[----:B------:R2:W4:Y:S01]  /*3110*/  @P0 SYNCS.PHASECHK.TRANS64.TRYWAIT P2, [UR4], R2 ;  /* 0x00000002ff0005a7 */ /* 0x0005220008041104 */
[----:B-1----:R-:W-:Y:S01]  /*3120*/  LOP3.LUT P1, RZ, R6, 0x1, RZ, 0xc0, !PT ;  /* 0x0000000106ff7812 */ /* 0x002fe2000782c0ff */
[----:B------:R-:W1:Y:S02]  /*3130*/  SYNCS.PHASECHK.TRANS64.TRYWAIT P0, [UR9+0xc0], R0 ;  /* 0x0000c000ff0075a7 */ /* 0x000e640008001109 */
[----:B-12-4-:R-:W-:Y:S10]  /*3140*/  @!P0 BRA `(.L_x_56) ;  /* 0x0000003c003c8947 */ /* 0x016ff40003800000 */
.L_x_118:
[----:B------:R-:W-:Y:S01]  /*3150*/  IADD3 R10, PT, PT, R10, 0x1, RZ ;  /* 0x000000010a0a7810 */ /* 0x000fe20007ffe0ff */
[----:B------:R-:W-:Y:S06]  /*3160*/  BRA.U !UP3, `(.L_x_57) ;  /* 0x000000010b887547 */ /* 0x000fec000b800000 */
[----:B------:R-:W-:Y:S02]  /*3170*/  ULEA UR8, UR18, UR19, 0x6 ;  /* 0x0000001312087291 */ /* 0x000fe4000f8e30ff */
[----:B------:R-:W-:Y:S01]  /*3180*/  UPLOP3.LUT UP4, UPT, UPT, UPT, UPT, 0x40, 0x4 ;  /* 0x000000000004789c */ /* 0x000fe20003f8e870 */
[----:B------:R-:W-:Y:S01]  /*3190*/  UMOV UR16, UR10 ;  /* 0x0000000a00107c82 */ /* 0x000fe20008000000 */
[----:B------:R-:W-:Y:S01]  /*31a0*/  UMOV UR15, UR5 ;  /* 0x00000005000f7c82 */ /* 0x000fe20008000000 */
[----:B------:R-:W-:-:S08]  /*31b0*/  UMOV UR14, UR17 ;  /* 0x00000011000e7c82 */ /* 0x000fd00008000000 */
.L_x_60:
[----:B------:R-:W-:Y:S02]  /*31c0*/  UIADD3 UR16, UPT, UPT, UR16, 0x1, URZ ;  /* 0x0000000110107890 */ /* 0x000fe4000fffe0ff */
[----:B--2---:R-:W-:Y:S02]  /*31d0*/  ULEA UR7, UR14, UR6, 0x3 ;  /* 0x000000060e077291 */ /* 0x004fe4000f8e18ff */
[----:B------:R-:W-:Y:S01]  /*31e0*/  UISETP.NE.AND UP0, UPT, UR16, URZ, UPT ;  /* 0x000000ff1000728c */ /* 0x000fe2000bf05270 */
[----:B----4-:R-:W-:Y:S10]  /*31f0*/  @P2 BRA `(.L_x_58) ;  /* 0x00000000000c2947 */ /* 0x010ff40003800000 */
[----:B-1----:R-:W-:Y:S04]  /*3200*/  SHF.L.U32 R3, R8, 0x1f, RZ ;  /* 0x0000001f08037819 */ /* 0x002fe800000006ff */
[----:B------:R-:W1:Y:S02]  /*3210*/  SYNCS.PHASECHK.TRANS64.TRYWAIT P0, [UR7], R3 ;  /* 0x00000003ff0075a7 */ /* 0x000e640008001107 */
[----:B-1----:R-:W-:Y:S05]  /*3220*/  @!P0 BRA `(.L_x_59) ;  /* 0x0000003c001c8947 */ /* 0x002fea0003800000 */
.L_x_58:
[----:B------:R-:W-:Y:S01]  /*3230*/  UISETP.NE.AND UP1, UPT, UR15, 0x1, UPT ;  /* 0x000000010f00788c */ /* 0x000fe2000bf25270 */
[----:B------:R-:W-:Y:S01]  /*3240*/  PLOP3.LUT P2, PT, PT, PT, PT, 0x80, 0x8 ;  /* 0x000000000008781c */ /* 0x000fe20003f4f070 */
[----:B------:R-:W-:Y:S02]  /*3250*/  UIADD3 UR17, UPT, UPT, UR14, 0x1, URZ ;  /* 0x000000010e117890 */ /* 0x000fe4000fffe0ff */
[----:B------:R-:W-:Y:S02]  /*3260*/  ULEA UR22, UR14, UR12, 0x7 ;  /* 0x0000000c0e167291 */ /* 0x000fe4000f8e38ff */
[----:B------:R-:W-:Y:S01]  /*3270*/  UISETP.NE.AND UP2, UPT, UR17, 0x6, UPT ;  /* 0x000000061100788c */ /* 0x000fe2000bf45270 */
[----:B------:R-:W-:Y:S01]  /*3280*/  PLOP3.LUT P0, PT, PT, PT, UP1, 0x80, 0x8 ;  /* 0x000000000008781c */ /* 0x000fe20003f0f018 */
[----:B------:R-:W-:Y:S02]  /*3290*/  ULEA UR24, UR14, UR11, 0x8 ;  /* 0x0000000b0e187291 */ /* 0x000fe4000f8e40ff */
[----:B------:R-:W-:Y:S02]  /*32a0*/  USEL UR13, URZ, 0x1, UP2 ;  /* 0x00000001ff0d7887 */ /* 0x000fe40009000000 */
[----:B------:R-:W-:Y:S02]  /*32b0*/  USEL UR17, UR17, URZ, UP2 ;  /* 0x000000ff11117287 */ /* 0x000fe40009000000 */
[----:B------:R-:W-:Y:S02]  /*32c0*/  UIADD3 UR7, UPT, UPT, UR7, 0x30, URZ ;  /* 0x0000003007077890 */ /* 0x000fe4000fffe0ff */
[----:B------:R-:W-:Y:S01]  /*32d0*/  @UP1 ULEA UR4, UR17, UR6, 0x3 ;  /* 0x0000000611041291 */ /* 0x000fe2000f8e18ff */
[----:B------:R-:W-:Y:S01]  /*32e0*/  LOP3.LUT R8, R8, UR13, RZ, 0x3c, !PT ;  /* 0x0000000d08087c12 */ /* 0x000fe2000f8e3cff */
[----:B------:R-:W-:Y:S01]  /*32f0*/  UMOV UR23, 0xc0004010 ;  /* 0xc000401000177882 */ /* 0x000fe20000000000 */
[----:B------:R-:W-:Y:S01]  /*3300*/  UMOV UR25, 0xc0004010 ;  /* 0xc000401000197882 */ /* 0x000fe20000000000 */
[----:B------:R-:W-:Y:S01]  /*3310*/  UIADD3 UR15, UPT, UPT, UR15, -0x1, URZ ;  /* 0xffffffff0f0f7890 */ /* 0x000fe2000fffe0ff */
[----:B-1----:R-:W-:Y:S01]  /*3320*/  @P0 SHF.L.U32 R0, R8, 0x1f, RZ ;  /* 0x0000001f08000819 */ /* 0x002fe200000006ff */
[----:B------:R-:W-:Y:S03]  /*3330*/  UMOV UR14, UR17 ;  /* 0x00000011000e7c82 */ /* 0x000fe60008000000 */
[----:B------:R2:W4:Y:S01]  /*3340*/  @P0 SYNCS.PHASECHK.TRANS64.TRYWAIT P2, [UR4], R0 ;  /* 0x00000000ff0005a7 */ /* 0x0005220008041104 */
[----:B------:R2:W-:Y:S01]  /*3350*/  UTCQMMA gdesc[UR24], gdesc[UR22], tmem[UR8], tmem[UR20], idesc[UR21], UP4 ;  /* 0x00ff1416180075ea */ /* 0x0005e2000a000308 */
[----:B------:R-:W-:Y:S01]  /*3360*/  UPLOP3.LUT UP4, UPT, UPT, UPT, UPT, 0x80, 0x8 ;  /* 0x000000000008789c */ /* 0x000fe20003f8f070 */
[----:B------:R2:W-:Y:S01]  /*3370*/  UTCBAR [UR7], URZ ;  /* 0x000000ff070073e9 */ /* 0x0005e200080000ff */
[----:B------:R-:W-:Y:S09]  /*3380*/  BRA.U UP0, `(.L_x_60) ;  /* 0xfffffffd008c7547 */ /* 0x000ff2000b83ffff */
.L_x_57:
[----:B------:R-:W-:Y:S01]  /*3390*/  UIADD3 UR18, UPT, UPT, UR18, 0x1, URZ ;  /* 0x0000000112127890 */ /* 0x000fe2000fffe0ff */
[C---:B------:R-:W-:Y:S01]  /*33a0*/  ISETP.NE.AND P0, PT, R10.reuse, 0x2, PT ;  /* 0x000000020a00780c */ /* 0x040fe20003f05270 */
[----:B------:R-:W-:Y:S02]  /*33b0*/  UIADD3 UR9, UPT, UPT, UR9, 0xa0, URZ ;  /* 0x000000a009097890 */ /* 0x000fe4000fffe0ff */
[----:B------:R-:W-:Y:S01]  /*33c0*/  UISETP.NE.AND UP0, UPT, UR18, 0x4, UPT ;  /* 0x000000041200788c */ /* 0x000fe2000bf05270 */
[----:B-12---:R-:W-:Y:S02]  /*33d0*/  SEL R0, RZ, 0x1, P0 ;  /* 0x00000001ff007807 */ /* 0x006fe40000000000 */
[----:B------:R-:W-:Y:S01]  /*33e0*/  SEL R10, R10, RZ, P0 ;  /* 0x000000ff0a0a7207 */ /* 0x000fe20000000000 */
[----:B------:R-:W-:Y:S01]  /*33f0*/  USEL UR4, URZ, 0x1, UP0 ;  /* 0x00000001ff047887 */ /* 0x000fe20008000000 */
[----:B------:R-:W-:Y:S01]  /*3400*/  LOP3.LUT R9, R9, R0, RZ, 0x3c, !PT ;  /* 0x0000000009097212 */ /* 0x000fe200078e3cff */
[----:B------:R-:W-:Y:S01]  /*3410*/  USEL UR18, UR18, URZ, UP0 ;  /* 0x000000ff12127287 */ /* 0x000fe20008000000 */
[----:B------:R1:W-:Y:S03]  /*3420*/  UTCBAR [UR9], URZ ;  /* 0x000000ff090073e9 */ /* 0x0003e600080000ff */
[----:B------:R-:W-:Y:S01]  /*3430*/  LOP3.LUT R11, R11, UR4, RZ, 0x3c, !PT ;  /* 0x000000040b0b7c12 */ /* 0x000fe2000f8e3cff */
[----:B------:R-:W-:Y:S07]  /*3440*/  @P1 BRA `(.L_x_61) ;  /* 0xfffffff800dc1947 */ /* 0x000fee000383ffff */
[----:B------:R-:W2:Y:S01]  /*3450*/  S2UR UR4, SR_CgaCtaId ;  /* 0x00000000000479c3 */ /* 0x000ea20000008800 */
[----:B------:R-:W-:Y:S01]  /*3460*/  ELECT P0, URZ, PT ;  /* 0x0000000000ff782f */ /* 0x000fe20003800000 */
[----:B------:R-:W-:Y:S01]  /*3470*/  IMAD.MOV.U32 R0, RZ, RZ, 0x1 ;  /* 0x00000001ff007424 */ /* 0x000fe200078e00ff */
[----:B------:R-:W-:Y:S01]  /*3480*/  UIADD3 UR6, UPT, UPT, UR6, 0xc0, URZ ;  /* 0x000000c006067890 */ /* 0x000fe2000fffe0ff */
[----:B------:R-:W-:Y:S01]  /*3490*/  SHF.L.U32 R3, R11, 0x1f, RZ ;  /* 0x0000001f0b037819 */ /* 0x000fe200000006ff */
[----:B------:R-:W-:-:S03]  /*34a0*/  UMOV UR5, 0x40 ;  /* 0x0000004000057882 */ /* 0x000fc60000000000 */
[----:B------:R-:W-:Y:S01]  /*34b0*/  UVIRTCOUNT.DEALLOC.SMPOOL 0x80 ;  /* 0x000000800000784c */ /* 0x000fe20000000000 */
[----:B--2---:R-:W-:Y:S02]  /*34c0*/  ULEA UR4, UR4, UR5, 0x18 ;  /* 0x0000000504047291 */ /* 0x004fe4000f8ec0ff */
[----:B------:R-:W-:-:S07]  /*34d0*/  ULEA UR5, UR18, UR6, 0x3 ;  /* 0x0000000612057291 */ /* 0x000fce000f8e18ff */
[----:B------:R2:W-:Y:S02]  /*34e0*/  @P0 STS.U8 [UR4+0x1c], R0 ;  /* 0x00001c00ff000988 */ /* 0x0005e40008000004 */
[----:B------:R-:W3:Y:S02]  /*34f0*/  SYNCS.PHASECHK.TRANS64.TRYWAIT P0, [UR5], R3 ;  /* 0x00000003ff0075a7 */ /* 0x000ee40008001105 */
[----:B--23--:R-:W-:Y:S05]  /*3500*/  @!P0 BRA `(.L_x_62) ;  /* 0x00000038007c8947 */ /* 0x00cfea0003800000 */
.L_x_121:
[----:B------:R-:W-:-:S04]  /*3510*/  UIADD3 UR7, UPT, UPT, UR18, 0x1, URZ ;  /* 0x0000000112077890 */ /* 0x000fc8000fffe0ff */
[----:B------:R-:W-:-:S04]  /*3520*/  UISETP.NE.AND UP0, UPT, UR7, 0x4, UPT ;  /* 0x000000040700788c */ /* 0x000fc8000bf05270 */
[----:B------:R-:W-:Y:S02]  /*3530*/  USEL UR8, URZ, 0x1, UP0 ;  /* 0x00000001ff087887 */ /* 0x000fe40008000000 */
[----:B------:R-:W-:-:S04]  /*3540*/  USEL UR7, UR7, URZ, UP0 ;  /* 0x000000ff07077287 */ /* 0x000fc80008000000 */
[----:B------:R-:W-:Y:S01]  /*3550*/  ULEA UR5, UR7, UR6, 0x3 ;  /* 0x0000000607057291 */ /* 0x000fe2000f8e18ff */
[----:B------:R-:W-:-:S04]  /*3560*/  LOP3.LUT R2, R11, UR8, RZ, 0x3c, !PT ;  /* 0x000000080b027c12 */ /* 0x000fc8000f8e3cff */
[----:B--2---:R-:W-:-:S04]  /*3570*/  SHF.L.U32 R3, R2, 0x1f, RZ ;  /* 0x0000001f02037819 */ /* 0x004fc800000006ff */
[----:B------:R-:W2:Y:S02]  /*3580*/  SYNCS.PHASECHK.TRANS64.TRYWAIT P0, [UR5], R3 ;  /* 0x00000003ff0075a7 */ /* 0x000ea40008001105 */
[----:B--2---:R-:W-:Y:S05]  /*3590*/  @!P0 BRA `(.L_x_63) ;  /* 0x0000003800708947 */ /* 0x004fea0003800000 */
.L_x_123:
        /* <DEDUP_REMOVED lines=9> */
.L_x_125:
[----:B------:R-:W-:-:S04]  /*3630*/  UIADD3 UR7, UPT, UPT, UR7, 0x1, URZ ;  /* 0x0000000107077890 */ /* 0x000fc8000fffe0ff */
[----:B------:R-:W-:-:S04]  /*3640*/  UISETP.NE.AND UP0, UPT, UR7, 0x4, UPT ;  /* 0x000000040700788c */ /* 0x000fc8000bf05270 */
[----:B------:R-:W-:Y:S02]  /*3650*/  USEL UR5, URZ, 0x1, UP0 ;  /* 0x00000001ff057887 */ /* 0x000fe40008000000 */
[----:B------:R-:W-:-:S04]  /*3660*/  USEL UR7, UR7, URZ, UP0 ;  /* 0x000000ff07077287 */ /* 0x000fc80008000000 */
[----:B------:R-:W-:Y:S01]  /*3670*/  ULEA UR7, UR7, UR6, 0x3 ;  /* 0x0000000607077291 */ /* 0x000fe2000f8e18ff */
[----:B--2---:R-:W-:-:S04]  /*3680*/  LOP3.LUT R3, R2, UR5, RZ, 0x3c, !PT ;  /* 0x0000000502037c12 */ /* 0x004fc8000f8e3cff */
[----:B------:R-:W-:-:S04]  /*3690*/  SHF.L.U32 R3, R3, 0x1f, RZ ;  /* 0x0000001f03037819 */ /* 0x000fc800000006ff */
[----:B------:R-:W2:Y:S02]  /*36a0*/  SYNCS.PHASECHK.TRANS64.TRYWAIT P0, [UR7], R3 ;  /* 0x00000003ff0075a7 */ /* 0x000ea40008001107 */
[----:B--2---:R-:W-:Y:S05]  /*36b0*/  @!P0 BRA `(.L_x_65) ;  /* 0x0000003800588947 */ /* 0x004fea0003800000 */
.L_x_127:
[----:B------:R-:W-:Y:S01]  /*36c0*/  NOP ;  /* 0x0000000000007918 */ /* 0x000fe20000000000 */
[----:B--2---:R-:W2:Y:S01]  /*36d0*/  LDS R0, [UR4+0x14] ;  /* 0x00001404ff007984 */ /* 0x004ea20008000800 */
[----:B------:R-:W-:Y:S01]  /*36e0*/  ULOP3.LUT UR6, UR19, 0xffff, URZ, 0xc0, !UPT ;  /* 0x0000ffff13067892 */ /* 0x000fe2000f8ec0ff */
[----:B------:R-:W-:Y:S01]  /*36f0*/  UMOV UR8, 0xffff ;  /* 0x0000ffff00087882 */ /* 0x000fe20000000000 */
[----:B------:R-:W-:Y:S02]  /*3700*/  UMOV UR5, 0x1 ;  /* 0x0000000100057882 */ /* 0x000fe40000000000 */
[----:B------:R-:W-:-:S04]  /*3710*/  USHF.R.U32.HI UR6, URZ, 0x5, UR6 ;  /* 0x00000005ff067899 */ /* 0x000fc80008011606 */
[----:B------:R-:W-:Y:S02]  /*3720*/  USHF.L.U32 UR8, UR8, UR6, URZ ;  /* 0x0000000608087299 */ /* 0x000fe400080006ff */
[----:B------:R-:W-:-:S04]  /*3730*/  USHF.L.U32 UR5, UR5, UR6, URZ ;  /* 0x0000000605057299 */ /* 0x000fc800080006ff */
[----:B--2---:R-:W-:-:S04]  /*3740*/  LOP3.LUT R0, R0, UR8, RZ, 0xc0, !PT ;  /* 0x0000000800007c12 */ /* 0x004fc8000f8ec0ff */
[----:B------:R-:W-:-:S13]  /*3750*/  ISETP.NE.AND P0, PT, R0, UR8, PT ;  /* 0x0000000800007c0c */ /* 0x000fda000bf05270 */
[----:B------:R-:W-:Y:S05]  /*3760*/  @P0 BRA `(.L_x_66) ;  /* 0x0000000000580947 */ /* 0x000fea0003800000 */
[----:B------:R-:W2:Y:S02]  /*3770*/  LDS R0, [UR4+0x18] ;  /* 0x00001804ff007984 */ /* 0x000ea40008000800 */
[----:B--2---:R-:W-:-:S04]  /*3780*/  LOP3.LUT R0, R0, UR5, RZ, 0xc0, !PT ;  /* 0x0000000500007c12 */ /* 0x004fc8000f8ec0ff */
[----:B------:R-:W-:-:S13]  /*3790*/  ISETP.NE.AND P0, PT, R0, UR5, PT ;  /* 0x0000000500007c0c */ /* 0x000fda000bf05270 */
[----:B------:R-:W-:Y:S05]  /*37a0*/  @P0 BRA `(.L_x_67) ;  /* 0x00000000003c0947 */ /* 0x000fea0003800000 */
[----:B------:R-:W2:Y:S01]  /*37b0*/  S2R R2, SR_LANEID ;  /* 0x0000000000027919 */ /* 0x000ea20000000000 */
[----:B------:R-:W-:Y:S01]  /*37c0*/  ULOP3.LUT UR8, URZ, UR8, URZ, 0x33, !UPT ;  /* 0x00000008ff087292 */ /* 0x000fe2000f8e33ff */
[----:B------:R-:W-:Y:S01]  /*37d0*/  LOP3.LUT R4, RZ, UR5, RZ, 0x33, !PT ;  /* 0x00000005ff047c12 */ /* 0x000fe2000f8e33ff */
[----:B------:R-:W-:Y:S02]  /*37e0*/  VOTEU.ANY UR7, UPT, PT ;  /* 0x0000000000077886 */ /* 0x000fe400038e0100 */
[----:B------:R-:W-:Y:S01]  /*37f0*/  UFLO.U32 UR7, UR7 ;  /* 0x00000007000772bd */ /* 0x000fe200080e0000 */
[----:B------:R-:W3:Y:S01]  /*3800*/  REDUX UR5, R4 ;  /* 0x00000000040573c4 */ /* 0x000ee20000000000 */
[----:B------:R-:W-:-:S06]  /*3810*/  IMAD.U32 R0, RZ, RZ, UR8 ;  /* 0x00000008ff007e24 */ /* 0x000fcc000f8e00ff */
[----:B------:R1:W-:Y:S01]  /*3820*/  UTCATOMSWS.AND URZ, UR8 ;  /* 0x0000000800ff79e3 */ /* 0x0003e20008000000 */
[----:B------:R-:W4:Y:S01]  /*3830*/  REDUX UR6, R0 ;  /* 0x00000000000673c4 */ /* 0x000f220000000000 */
[----:B--2---:R-:W-:Y:S01]  /*3840*/  ISETP.EQ.U32.AND P0, PT, R2, UR7, PT ;  /* 0x0000000702007c0c */ /* 0x004fe2000bf02070 */
[----:B---3--:R-:W-:Y:S01]  /*3850*/  IMAD.U32 R2, RZ, RZ, UR5 ;  /* 0x00000005ff027e24 */ /* 0x008fe2000f8e00ff */
[----:B----4-:R-:W-:-:S11]  /*3860*/  MOV R3, UR6 ;  /* 0x0000000600037c02 */ /* 0x010fd60008000f00 */
[----:B------:R1:W-:Y:S04]  /*3870*/  @P0 ATOMS.AND RZ, [UR4+0x14], R3 ;  /* 0x00001403ffff098c */ /* 0x0003e8000a800004 */
[----:B------:R1:W-:Y:S01]  /*3880*/  @P0 ATOMS.AND RZ, [UR4+0x18], R2 ;  /* 0x00001802ffff098c */ /* 0x0003e2000a800004 */
[----:B------:R-:W-:Y:S05]  /*3890*/  BRA `(.L_x_68) ;  /* 0x0000000000147947 */ /* 0x000fea0003800000 */
.L_x_67:
[----:B------:R-:W-:Y:S02]  /*38a0*/  MOV R2, 0x38c0 ;  /* 0x000038c000027802 */ /* 0x000fe40000000f00 */
[----:B-1--45:R-:W-:Y:S05]  /*38b0*/  CALL.REL.NOINC `($__internal_0_$__cuda_sm10x_tcgen05_guardrail_trap_col_being_dealloced_not_returned_by_alloc) ;  /* 0x0000003800747944 */ /* 0x032fea0003c00000 */
[----:B------:R-:W-:Y:S05]  /*38c0*/  BRA `(.L_x_68) ;  /* 0x0000000000087947 */ /* 0x000fea0003800000 */
.L_x_66:
[----:B------:R-:W-:Y:S02]  /*38d0*/  MOV R2, 0x38f0 ;  /* 0x000038f000027802 */ /* 0x000fe40000000f00 */
[----:B-1--45:R-:W-:Y:S05]  /*38e0*/  CALL.REL.NOINC `($__internal_2_$__cuda_sm10x_tcgen05_guardrail_trap_unallocated_columns_being_dealloced) ;  /* 0x0000003800807944 */ /* 0x032fea0003c00000 */
.L_x_68:
[----:B------:R-:W-:Y:S01]  /*38f0*/  NOP ;  /* 0x0000000000007918 */ /* 0x000fe20000000000 */
[----:B-1----:R-:W-:Y:S05]  /*3900*/  EXIT ;  /* 0x000000000000794d */ /* 0x002fea0003800000 */
.L_x_50:
[----:B------:R-:W-:-:S09]  /*3910*/  UISETP.NE.OR UP2, UPT, UR8, 0x3, !UP2 ;  /* 0x000000030800788c */ /* 0x000fd2000d745670 */
[----:B------:R-:W-:Y:S05]  /*3920*/  BRA.U UP2, `(.L_x_69) ;  /* 0x0000000902c87547 */ /* 0x000fea000b800000 */
[----:B------:R-:W1:Y:S01]  /*3930*/  LDCU.64 UR6, c[0x0][0x888] ;  /* 0x00011100ff0677ac */ /* 0x000e620008000a00 */
[----:B------:R-:W2:Y:S01]  /*3940*/  LDC R0, c[0x0][0xb30] ;  /* 0x0002cc00ff007b82 */ /* 0x000ea20000000800 */
[----:B------:R-:W-:Y:S01]  /*3950*/  IMAD.MOV.U32 R30, RZ, RZ, 0x1 ;  /* 0x00000001ff1e7424 */ /* 0x000fe200078e00ff */
[----:B------:R-:W-:Y:S01]  /*3960*/  CS2R R28, SRZ ;  /* 0x00000000001c7805 */ /* 0x000fe2000001ff00 */
[----:B------:R-:W4:Y:S01]  /*3970*/  LDCU.64 UR4, c[0x0][0x890] ;  /* 0x00011200ff0477ac */ /* 0x000f220008000a00 */
[----:B------:R-:W-:Y:S01]  /*3980*/  IMAD.MOV.U32 R25, RZ, RZ, 0x2000 ;  /* 0x00002000ff197424 */ /* 0x000fe200078e00ff */
[----:B------:R-:W-:-:S03]  /*3990*/  UMOV UR8, 0x400 ;  /* 0x0000040000087882 */ /* 0x000fc60000000000 */
[----:B------:R-:W3:Y:S01]  /*39a0*/  LDC R19, c[0x0][0x370] ;  /* 0x0000dc00ff137b82 */ /* 0x000ee20000000800 */
[----:B------:R-:W-:-:S07]  /*39b0*/  UPLOP3.LUT UP1, UPT, UPT, UPT, UPT, 0x40, 0x4 ;  /* 0x000000000004789c */ /* 0x000fce0003f2e870 */
[----:B------:R-:W3:Y:S01]  /*39c0*/  LDC R2, c[0x0][0xb0c] ;  /* 0x0002c300ff027b82 */ /* 0x000ee20000000800 */
[----:B-1----:R-:W-:Y:S02]  /*39d0*/  UISETP.NE.U32.AND UP2, UPT, UR6, URZ, UPT ;  /* 0x000000ff0600728c */ /* 0x002fe4000bf45070 */
[----:B------:R-:W-:Y:S02]  /*39e0*/  ULEA UR6, UR37, UR8, 0x18 ;  /* 0x0000000825067291 */ /* 0x000fe4000f8ec0ff */
[----:B------:R-:W-:Y:S02]  /*39f0*/  UISETP.NE.AND.EX UP2, UPT, UR7, URZ, UPT, UP2 ;  /* 0x000000ff0700728c */ /* 0x000fe4000bf45320 */
[----:B------:R-:W-:Y:S01]  /*3a00*/  UIADD3 UR7, UPT, UPT, UR6, 0x60, URZ ;  /* 0x0000006006077890 */ /* 0x000fe2000fffe0ff */
[----:B------:R-:W1:Y:S01]  /*3a10*/  LDC R18, c[0x0][0xb20] ;  /* 0x0002c800ff127b82 */ /* 0x000e620000000800 */
[----:B----4-:R-:W-:Y:S01]  /*3a20*/  UISETP.NE.U32.AND UP3, UPT, UR4, URZ, UPT ;  /* 0x000000ff0400728c */ /* 0x010fe2000bf65070 */
[----:B--2---:R-:W-:Y:S01]  /*3a30*/  ISETP.NE.AND P1, PT, R0, 0x1, PT ;  /* 0x000000010000780c */ /* 0x004fe20003f25270 */
[----:B------:R-:W-:-:S02]  /*3a40*/  UPRMT UR37, UR37, 0x654, UR7 ;  /* 0x0000065425257896 */ /* 0x000fc40008000007 */
[----:B------:R-:W-:-:S03]  /*3a50*/  UISETP.NE.AND.EX UP3, UPT, UR5, URZ, UPT, UP3 ;  /* 0x000000ff0500728c */ /* 0x000fc6000bf65330 */
[----:B------:R-:W2:Y:S08]  /*3a60*/  LDC.64 R32, c[0x0][0x348] ;  /* 0x0000d200ff207b82 */ /* 0x000eb00000000a00 */
[----:B------:R-:W4:Y:S08]  /*3a70*/  LDC.64 R16, c[0x0][0xb10] ;  /* 0x0002c400ff107b82 */ /* 0x000f300000000a00 */
[----:B------:R-:W1:Y:S08]  /*3a80*/  LDC.64 R6, c[0x0][0xb18] ;  /* 0x0002c600ff067b82 */ /* 0x000e700000000a00 */
[----:B------:R-:W1:Y:S08]  /*3a90*/  LDC.64 R4, c[0x0][0xb28] ;  /* 0x0002ca00ff047b82 */ /* 0x000e700000000a00 */
[----:B---3--:R-:W1:Y:S02]  /*3aa0*/  LDC R24, c[0x0][0x374] ;  /* 0x0000dd00ff187b82 */ /* 0x008e640000000800 */
.L_x_77:
[C---:B------:R-:W-:Y:S02]  /*3ab0*/  LEA R0, R29.reuse, UR6, 0x3 ;  /* 0x000000061d007c11 */ /* 0x040fe4000f8e18ff */
[----:B------:R-:W-:Y:S02]  /*3ac0*/  SHF.L.U32 R3, R28, 0x1f, RZ ;  /* 0x0000001f1c037819 */ /* 0x000fe400000006ff */
[----:B------:R-:W-:Y:S02]  /*3ad0*/  LEA R20, R29, UR6, 0x4 ;  /* 0x000000061d147c11 */ /* 0x000fe4000f8e20ff */
[----:B---3--:R-:W3:Y:S02]  /*3ae0*/  SYNCS.PHASECHK.TRANS64.TRYWAIT P0, [R0+URZ+0x80], R3 ;  /* 0x00008003000075a7 */ /* 0x008ee400080011ff */
[----:B---3--:R-:W-:Y:S05]  /*3af0*/  @!P0 BRA `(.L_x_70) ;  /* 0x0000003400608947 */ /* 0x008fea0003800000 */
.L_x_128:
[----:B------:R-:W-:Y:S01]  /*3b00*/  ISETP.GE.AND P0, PT, R72, 0x1, PT ;  /* 0x000000014800780c */ /* 0x000fe20003f06270 */
[----:B------:R-:W1:Y:S01]  /*3b10*/  LDS.128 R20, [R20+0x110] ;  /* 0x0001100014147984 */ /* 0x000e620000000c00 */
[----:B------:R-:W-:Y:S01]  /*3b20*/  ISETP.NE.U32.AND P4, PT, RZ, UR4, PT ;  /* 0x00000004ff007c0c */ /* 0x000fe2000bf85070 */
[----:B---3--:R-:W-:Y:S01]  /*3b30*/  VIADD R0, R0, 0x90 ;  /* 0x0000009000007836 */ /* 0x008fe20000000000 */
[----:B------:R-:W-:Y:S02]  /*3b40*/  SHF.L.U32 R26, R30, 0x1f, RZ ;  /* 0x0000001f1e1a7819 */ /* 0x000fe400000006ff */
[----:B------:R-:W-:Y:S02]  /*3b50*/  ISETP.NE.AND.EX P4, PT, RZ, UR5, PT, P4 ;  /* 0x00000005ff007c0c */ /* 0x000fe4000bf85340 */
[----:B------:R-:W-:Y:S01]  /*3b60*/  PRMT R0, RZ, 0x654, R0 ;  /* 0x00000654ff007816 */ /* 0x000fe20000000000 */
[----:B------:R-:W-:Y:S01]  /*3b70*/  @!PT LDS RZ, [RZ] ;  /* 0x00000000fffff984 */ /* 0x000fe20000000800 */
[----:B------:R-:W-:Y:S01]  /*3b80*/  @!PT LDS RZ, [RZ] ;  /* 0x00000000fffff984 */ /* 0x000fe20000000800 */
[----:B------:R-:W-:Y:S01]  /*3b90*/  @!PT LDS RZ, [RZ] ;  /* 0x00000000fffff984 */ /* 0x000fe20000000800 */
[----:B------:R-:W-:Y:S01]  /*3ba0*/  @!PT LDS RZ, [RZ] ;  /* 0x00000000fffff984 */ /* 0x000fe20000000800 */
[----:B------:R3:W-:Y:S06]  /*3bb0*/  MEMBAR.ALL.CTA ;  /* 0x0000000000007992 */ /* 0x0007ec0000008000 */
[----:B---3--:R-:W3:Y:S02]  /*3bc0*/  FENCE.VIEW.ASYNC.S ;  /* 0x00000000000073c6 */ /* 0x008ee40000000000 */
[----:B---3--:R3:W-:Y:S01]  /*3bd0*/  SYNCS.ARRIVE.TRANS64.RED.A1T0 RZ, [R0+URZ], RZ ;  /* 0x000000ff00ff79a7 */ /* 0x0087e200081004ff */
[----:B-1----:R-:W-:Y:S11]  /*3be0*/  LOP3.LUT P3, RZ, R22, 0x1, RZ, 0xc0, !PT ;  /* 0x0000000116ff7812 */ /* 0x002ff6000786c0ff */
[----:B------:R-:W-:Y:S02]  /*3bf0*/  @!UPT UIADD3 URZ, UPT, UPT, URZ, URZ, URZ ;  /* 0x000000fffffff290 */ /* 0x000fe4000fffe0ff */
[----:B------:R-:W-:Y:S02]  /*3c00*/  @P3 MOV R13, R20 ;  /* 0x00000014000d3202 */ /* 0x000fe40000000f00 */
[----:B------:R-:W-:Y:S01]  /*3c10*/  @P3 LOP3.LUT R8, R21, 0xffff, RZ, 0xc0, !PT ;  /* 0x0000ffff15083812 */ /* 0x000fe200078ec0ff */
[----:B---3--:R-:W-:Y:S06]  /*3c20*/  @!P0 BRA `(.L_x_71) ;  /* 0x0000000000a48947 */ /* 0x008fec0003800000 */
[----:B------:R-:W-:Y:S01]  /*3c30*/  IMAD.HI.U32 R31, R24, R7, RZ ;  /* 0x00000007181f7227 */ /* 0x000fe200078e00ff */
[----:B------:R-:W-:Y:S02]  /*3c40*/  ISETP.NE.AND P0, PT, R6, 0x1, PT ;  /* 0x000000010600780c */ /* 0x000fe40003f05270 */
[----:B------:R-:W-:Y:S01]  /*3c50*/  ISETP.NE.AND P2, PT, R72, 0x1, PT ;  /* 0x000000014800780c */ /* 0x000fe20003f45270 */
[----:B----4-:R-:W-:Y:S01]  /*3c60*/  IMAD.HI.U32 R34, R19, R16, RZ ;  /* 0x0000001013227227 */ /* 0x010fe200078e00ff */
[----:B------:R-:W-:Y:S02]  /*3c70*/  SHF.R.U32.HI R31, RZ, R18, R31 ;  /* 0x00000012ff1f7219 */ /* 0x000fe4000001161f */
[----:B------:R-:W-:Y:S01]  /*3c80*/  ISETP.NE.AND P5, PT, R2, 0x1, PT ;  /* 0x000000010200780c */ /* 0x000fe20003fa5270 */
[----:B------:R-:W-:Y:S01]  /*3c90*/  IMAD.HI.U32 R36, R13, R16, RZ ;  /* 0x000000100d247227 */ /* 0x000fe200078e00ff */
[----:B------:R-:W-:Y:S02]  /*3ca0*/  SHF.R.U32.HI R34, RZ, R17, R34 ;  /* 0x00000011ff227219 */ /* 0x000fe40000011622 */
[----:B------:R-:W-:Y:S01]  /*3cb0*/  SEL R3, R24, R31, !P0 ;  /* 0x0000001f18037207 */ /* 0x000fe20004000000 */
[C---:B------:R-:W-:Y:S01]  /*3cc0*/  IMAD.HI.U32 R31, R8.reuse, R7, RZ ;  /* 0x00000007081f7227 */ /* 0x040fe200078e00ff */
[----:B------:R-:W-:Y:S02]  /*3cd0*/  SEL R11, R19, R34, !P5 ;  /* 0x00000022130b7207 */ /* 0x000fe40006800000 */
[----:B------:R-:W-:Y:S01]  /*3ce0*/  SHF.R.U32.HI R36, RZ, R17, R36 ;  /* 0x00000011ff247219 */ /* 0x000fe20000011624 */
[----:B------:R-:W-:Y:S01]  /*3cf0*/  IMAD.HI.U32 R38, R3, R4, RZ ;  /* 0x0000000403267227 */ /* 0x000fe200078e00ff */
[----:B------:R-:W-:Y:S03]  /*3d00*/  SHF.R.U32.HI R31, RZ, R18, R31 ;  /* 0x00000012ff1f7219 */ /* 0x000fe6000001161f */
[----:B------:R-:W-:Y:S01]  /*3d10*/  IMAD.HI.U32 R34, R11, R4, RZ ;  /* 0x000000040b227227 */ /* 0x000fe200078e00ff */
[----:B------:R-:W-:Y:S02]  /*3d20*/  @P2 SHF.R.U32.HI R3, RZ, R5, R38 ;  /* 0x00000005ff032219 */ /* 0x000fe40000011626 */
[----:B------:R-:W-:Y:S02]  /*3d30*/  SEL R9, R8, R31, !P0 ;  /* 0x0000001f08097207 */ /* 0x000fe40004000000 */
[----:B------:R-:W-:Y:S01]  /*3d40*/  @P2 SHF.R.U32.HI R11, RZ, R5, R34 ;  /* 0x00000005ff0b2219 */ /* 0x000fe20000011622 */
[C---:B------:R-:W-:Y:S01]  /*3d50*/  IMAD R10, R72.reuse, R3, RZ ;  /* 0x00000003480a7224 */ /* 0x040fe200078e02ff */
[----:B------:R-:W-:Y:S01]  /*3d60*/  SEL R3, R13, R36, !P5 ;  /* 0x000000240d037207 */ /* 0x000fe20006800000 */
[C---:B------:R-:W-:Y:S03]  /*3d70*/  IMAD.HI.U32 R14, R9.reuse, R4, RZ ;  /* 0x00000004090e7227 */ /* 0x040fe600078e00ff */
[----:B------:R-:W-:Y:S01]  /*3d80*/  ISETP.GE.AND P0, PT, R9, R10, PT ;  /* 0x0000000a0900720c */ /* 0x000fe20003f06270 */
[C---:B------:R-:W-:Y:S01]  /*3d90*/  IMAD R12, R72.reuse, R11, RZ ;  /* 0x0000000b480c7224 */ /* 0x040fe200078e02ff */
[-C--:B------:R-:W-:Y:S04]  /*3da0*/  SHF.R.U32.HI R14, RZ, R5.reuse, R14 ;  /* 0x00000005ff0e7219 */ /* 0x080fe8000001160e */
[----:B------:R-:W-:Y:S02]  /*3db0*/  ISETP.GE.OR P0, PT, R3, R12, P0 ;  /* 0x0000000c0300720c */ /* 0x000fe40000706670 */
[----:B------:R-:W-:Y:S05]  /*3dc0*/  SEL R15, R9, R14, !P2 ;  /* 0x0000000e090f7207 */ /* 0x000fea0005000000 */
[----:B------:R-:W-:Y:S04]  /*3dd0*/  IMAD.MOV R14, RZ, RZ, -R15 ;  /* 0x000000ffff0e7224 */ /* 0x000fe800078e0a0f */
[----:B------:R-:W-:Y:S02]  /*3de0*/  IMAD R14, R72, R14, R9 ;  /* 0x0000000e480e7224 */ /* 0x000fe400078e0209 */
[C---:B------:R-:W-:Y:S05]  /*3df0*/  @!P0 IMAD.HI.U32 R10, R3.reuse, R4, RZ ;  /* 0x00000004030a8227 */ /* 0x040fea00078e00ff */
[----:B------:R-:W-:Y:S04]  /*3e00*/  @!P0 SHF.R.U32.HI R10, RZ, R5, R10 ;  /* 0x00000005ff0a8219 */ /* 0x000fe8000001160a */
[----:B------:R-:W-:Y:S01]  /*3e10*/  @!P0 SEL R0, R3, R10, !P2 ;  /* 0x0000000a03008207 */ /* 0x000fe20005000000 */
[----:B------:R-:W-:Y:S03]  /*3e20*/  IMAD.MOV R10, RZ, RZ, -R3 ;  /* 0x000000ffff0a7224 */ /* 0x000fe600078e0a03 */
[----:B------:R-:W-:Y:S01]  /*3e30*/  @!P0 IADD3 R15, PT, PT, R15, -R0, RZ ;  /* 0x800000000f0f8210 */ /* 0x000fe20007ffe0ff */
[----:B------:R-:W-:Y:S01]  /*3e40*/  @!P0 IMAD R0, R11, R14, R0 ;  /* 0x0000000e0b008224 */ /* 0x000fe200078e0200 */
[----:B------:R-:W-:Y:S01]  /*3e50*/  IADD3 R11, PT, PT, -R9, RZ, RZ ;  /* 0x000000ff090b7210 */ /* 0x000fe20007ffe1ff */
[----:B------:R-:W-:Y:S02]  /*3e60*/  IMAD R13, R2, R10, R13 ;  /* 0x0000000a020d7224 */ /* 0x000fe400078e020d */
[----:B------:R-:W-:Y:S02]  /*3e70*/  @!P0 IMAD R9, R15, R72, R3 ;  /* 0x000000480f098224 */ /* 0x000fe400078e0203 */
[----:B------:R-:W-:Y:S02]  /*3e80*/  @!P0 IMAD.MOV.U32 R3, RZ, RZ, R0 ;  /* 0x000000ffff038224 */ /* 0x000fe400078e0000 */
[----:B------:R-:W-:Y:S02]  /*3e90*/  IMAD R8, R6, R11, R8 ;  /* 0x0000000b06087224 */ /* 0x000fe400078e0208 */
[----:B------:R-:W-:Y:S02]  /*3ea0*/  IMAD R13, R3, R2, R13 ;  /* 0x00000002030d7224 */ /* 0x000fe400078e020d */
[----:B------:R-:W-:Y:S02]  /*3eb0*/  IMAD R8, R9, R6, R8 ;  /* 0x0000000609087224 */ /* 0x000fe400078e0208 */
.L_x_71:
[----:B------:R-:W-:Y:S05]  /*3ec0*/  BRA.U UP1, `(.L_x_72) ;  /* 0x0000000101107547 */ /* 0x000fea000b800000 */
[----:B------:R-:W-:Y:S04]  /*3ed0*/  MOV R0, UR13 ;  /* 0x0000000d00007c02 */ /* 0x000fe80008000f00 */
[----:B------:R-:W-:Y:S04]  /*3ee0*/  SHF.L.U32 R3, R0, 0x1f, RZ ;  /* 0x0000001f00037819 */ /* 0x000fe800000006ff */
[----:B------:R-:W1:Y:S02]  /*3ef0*/  SYNCS.PHASECHK.TRANS64.TRYWAIT P0, [UR6+0x78], R3 ;  /* 0x00007803ff0075a7 */ /* 0x000e640008001106 */
[----:B-1----:R-:W-:Y:S05]  /*3f00*/  @!P0 BRA `(.L_x_73) ;  /* 0x0000003000708947 */ /* 0x002fea0003800000 */
.L_x_72:
[----:B------:R-:W-:Y:S05]  /*3f10*/  BRA.U !UP3, `(.L_x_74) ;  /* 0x000000010b347547 */ /* 0x000fea000b800000 */
[----:B------:R-:W-:Y:S01]  /*3f20*/  UPLOP3.LUT UP0, UPT, UPT, UPT, UP2, 0x80, 0x8 ;  /* 0x000000000008789c */ /* 0x000fe20003f0f020 */
[----:B-1----:R-:W-:Y:S02]  /*3f30*/  HFMA2 R0, -RZ, RZ, 0, 5.9604644775390625e-08 ;  /* 0x00000001ff007431 */ /* 0x002fe400000001ff */
[----:B------:R-:W-:Y:S03]  /*3f40*/  IMAD.MOV.U32 R164, RZ, RZ, 0x1 ;  /* 0x00000001ffa47424 */ /* 0x000fe600078e00ff */
[----:B------:R-:W-:Y:S05]  /*3f50*/  PLOP3.LUT P0, PT, PT, PT, UP0, 0x80, 0x8 ;  /* 0x000000000008781c */ /* 0x000fea0003f0f008 */
[----:B------:R-:W1:Y:S01]  /*3f60*/  @UP0 LDCU.64 UR8, c[0x0][0x888] ;  /* 0x00011100ff0807ac */ /* 0x000e620008000a00 */
[----:B------:R-:W-:Y:S07]  /*3f70*/  @UP0 UIMAD UR7, UR36, UR4, URZ ;  /* 0x00000004240702a4 */ /* 0x000fee000f8e02ff */
[----:B------:R-:W-:Y:S01]  /*3f80*/  @!P0 PRMT R164, R0, 0x7610, R164 ;  /* 0x0000761000a48816 */ /* 0x000fe200000000a4 */
[----:B-1----:R-:W-:Y:S03]  /*3f90*/  @UP0 UIMAD.WIDE UR8, UR7, 0x4, UR8 ;  /* 0x00000004070808a5 */ /* 0x002fe6000f8e0208 */
[----:B------:R-:W1:Y:S03]  /*3fa0*/  @!UP0 LDCU UR7, c[0x0][0x880] ;  /* 0x00011000ff0787ac */ /* 0x000e660008000800 */
[----:B------:R-:W-:Y:S01]  /*3fb0*/  IMAD.U32 R10, RZ, RZ, UR8 ;  /* 0x00000008ff0a7e24 */ /* 0x000fe2000f8e00ff */
[----:B------:R-:W-:Y:S05]  /*3fc0*/  MOV R11, UR9 ;  /* 0x00000009000b7c02 */ /* 0x000fea0008000f00 */
[----:B-----5:R3:W5:Y:S02]  /*3fd0*/  @P0 LDG.E R81, desc[UR40][R10.64] ;  /* 0x000000280a510981 */ /* 0x020764000c1e1900 */
[----:B-1-3--:R-:W-:Y:S07]  /*3fe0*/  @!P0 IMAD.U32 R81, RZ, RZ, UR7 ;  /* 0x00000007ff518e24 */ /* 0x00afee000f8e00ff */
.L_x_74:
[----:B-----5:R-:W-:Y:S01]  /*3ff0*/  @!P4 FSETP.EQ.AND P5, PT, R81, RZ, PT ;  /* 0x000000ff5100c20b */ /* 0x020fe20003fa2000 */
[----:B------:R-:W-:Y:S01]  /*4000*/  @!UPT UIADD3 URZ, UPT, UPT, URZ, URZ, URZ ;  /* 0x000000fffffff290 */ /* 0x000fe2000fffe0ff */
[----:B------:R-:W-:Y:S11]  /*4010*/  @!P4 BRA `(.L_x_75) ;  /* 0x000000000014c947 */ /* 0x000ff60003800000 */
[----:B------:R-:W-:Y:S02]  /*4020*/  LOP3.LUT P0, RZ, R164, 0xff, RZ, 0xc0, !PT ;  /* 0x000000ffa4ff7812 */ /* 0x000fe4000780c0ff */
[----:B------:R-:W-:Y:S04]  /*4030*/  PLOP3.LUT P5, PT, PT, PT, UP0, 0x80, 0x8 ;  /* 0x000000000008781c */ /* 0x000fe80003faf008 */
[----:B------:R-:W-:Y:S07]  /*4040*/  PLOP3.LUT P5, PT, P5, PT, PT, 0x8, 0x80 ;  /* 0x000000000080781c */ /* 0x000fee0002fae170 */
[----:B------:R-:W-:Y:S11]  /*4050*/  @P0 FSETP.EQ.AND P5, PT, R81, RZ, PT ;  /* 0x000000ff5100020b */ /* 0x000ff60003fa2000 */
[----:B------:R-:W-:Y:S02]  /*4060*/  @!UPT UIADD3 URZ, UPT, UPT, URZ, URZ, URZ ;  /* 0x000000fffffff290 */ /* 0x000fe4000fffe0ff */
.L_x_75:
[----:B------:R-:W3:Y:S01]  /*4070*/  SYNCS.PHASECHK.TRANS64.TRYWAIT P4, [UR6+0x68], R26 ;  /* 0x0000681aff0075a7 */ /* 0x000ee20008081106 */
[----:B------:R-:W-:Y:S01]  /*4080*/  @P3 SHF.R.U32.HI R27, RZ, 0x10, R21 ;  /* 0x00000010ff1b3819 */ /* 0x000fe20000011615 */
[----:B------:R-:W-:Y:S01]  /*4090*/  VIADD R29, R29, 0x1 ;  /* 0x000000011d1d7836 */ /* 0x000fe20000000000 */
[----:B------:R-:W5:Y:S08]  /*40a0*/  LDC.64 R14, c[0x0][0xb10] ;  /* 0x0002c400ff0e7b82 */ /* 0x000f700000000a00 */
[----:B------:R-:W2:Y:S08]  /*40b0*/  LDC.64 R10, c[0x0][0xb18] ;  /* 0x0002c600ff0a7b82 */ /* 0x000eb00000000a00 */
[----:B-1----:R-:W1:Y:S08]  /*40c0*/  @!P1 LDC R0, c[0x0][0xb20] ;  /* 0x0002c800ff009b82 */ /* 0x002e700000000800 */
[----:B------:R-:W4:Y:S01]  /*40d0*/  @!P1 LDC R3, c[0x0][0xb0c] ;  /* 0x0002c300ff039b82 */ /* 0x000f220000000800 */
[----:B-----5:R-:W-:Y:S05]  /*40e0*/  @!P1 IMAD.HI.U32 R14, R13, R14, RZ ;  /* 0x0000000e0d0e9227 */ /* 0x020fea00078e00ff */
[----:B------:R-:W-:Y:S01]  /*40f0*/  @!P1 SHF.R.U32.HI R14, RZ, R15, R14 ;  /* 0x0000000fff0e9219 */ /* 0x000fe2000001160e */
[----:B--2---:R-:W-:Y:S01]  /*4100*/  @!P1 IMAD.HI.U32 R11, R8, R11, RZ ;  /* 0x0000000b080b9227 */ /* 0x004fe200078e00ff */
[----:B------:R-:W-:Y:S04]  /*4110*/  @!P1 ISETP.NE.AND P0, PT, R10, 0x1, PT ;  /* 0x000000010a00980c */ /* 0x000fe80003f05270 */
[----:B-1----:R-:W-:Y:S02]  /*4120*/  @!P1 SHF.R.U32.HI R9, RZ, R0, R11 ;  /* 0x00000000ff099219 */ /* 0x002fe4000001160b */
[----:B----4-:R-:W-:Y:S02]  /*4130*/  @!P1 ISETP.NE.AND P2, PT, R3, 0x1, PT ;  /* 0x000000010300980c */ /* 0x010fe40003f45270 */
[----:B------:R-:W-:Y:S02]  /*4140*/  @!P1 SEL R9, R8, R9, !P0 ;  /* 0x0000000908099207 */ /* 0x000fe40004000000 */
[----:B------:R-:W-:Y:S02]  /*4150*/  ELECT P0, URZ, PT ;  /* 0x0000000000ff782f */ /* 0x000fe40003800000 */
[----:B------:R-:W-:Y:S05]  /*4160*/  @!P1 SEL R14, R13, R14, !P2 ;  /* 0x0000000e0d0e9207 */ /* 0x000fea0005000000 */
[----:B------:R-:W-:Y:S02]  /*4170*/  @!P1 IMAD.IADD R0, R9, 0x1, -R14 ;  /* 0x0000000109009824 */ /* 0x000fe400078e0a0e */
[----:B------:R-:W-:Y:S02]  /*4180*/  @!P1 IMAD.IADD R9, R14, 0x1, -R9 ;  /* 0x000000010e099824 */ /* 0x000fe400078e0a09 */
[----:B------:R-:W-:Y:S02]  /*4190*/  @!P1 IMAD R13, R0, R3, R13 ;  /* 0x00000003000d9224 */ /* 0x000fe400078e020d */
[----:B------:R-:W-:Y:S01]  /*41a0*/  @!P1 IMAD R8, R9, R10, R8 ;  /* 0x0000000a09089224 */ /* 0x000fe200078e0208 */
[----:B---3--:R-:W-:Y:S06]  /*41b0*/  @!P4 BRA `(.L_x_76) ;  /* 0x0000002c00dcc947 */ /* 0x008fec0003800000 */
.L_x_131:
[----:B------:R-:W-:Y:S01]  /*41c0*/  PLOP3.LUT P5, PT, P5, P0, PT, 0xf2, 0x2f ;  /* 0x00000000002f781c */ /* 0x000fe20002fa1e72 */
[----:B------:R-:W-:Y:S01]  /*41d0*/  UMOV UR14, 0x0 ;  /* 0x00000000000e7882 */ /* 0x000fe20000000000 */
[----:B------:R-:W-:Y:S01]  /*41e0*/  LOP3.LUT R30, R30, 0x1, RZ, 0x3c, !PT ;  /* 0x000000011e1e7812 */ /* 0x000fe200078e3cff */
[----:B------:R-:W-:Y:S01]  /*41f0*/  UMOV UR15, 0x10000000 ;  /* 0x10000000000f7882 */ /* 0x000fe20000000000 */
[----:B------:R-:W-:Y:S01]  /*4200*/  UMOV UR12, UR36 ;  /* 0x00000024000c7c82 */ /* 0x000fe20008000000 */
[----:B------:R-:W-:Y:S08]  /*4210*/  @P3 R2UR UR36, R27 ;  /* 0x000000001b2432ca */ /* 0x000ff000000e0000 */
[----:B-1----:R-:W-:Y:S01]  /*4220*/  @!P5 IADD3 R3, P0, PT, R32, 0x580, RZ ;  /* 0x000005802003d810 */ /* 0x002fe20007f1e0ff */
[----:B------:R-:W-:Y:S01]  /*4230*/  @!P5 IMAD.SHL.U32 R155, R155, 0x40, RZ ;  /* 0x000000409b9bd824 */ /* 0x000fe200078e00ff */
[----:B------:R-:W-:Y:S01]  /*4240*/  VOTEU.ALL UP1, P5 ;  /* 0x0000000000ff7886 */ /* 0x000fe20002820000 */
[----:B------:R-:W-:Y:S01]  /*4250*/  @!P5 IMAD.SHL.U32 R165, R165, 0x80, RZ ;  /* 0x00000080a5a5d824 */ /* 0x000fe200078e00ff */
[----:B------:R-:W-:Y:S01]  /*4260*/  @!P5 R2UR UR8, R3 ;  /* 0x000000000308d2ca */ /* 0x000fe200000e0000 */
[----:B------:R-:W-:Y:S01]  /*4270*/  @!P5 IMAD.X R0, RZ, RZ, R33, P0 ;  /* 0x000000ffff00d224 */ /* 0x000fe200000e0621 */
[----:B------:R-:W-:Y:S01]  /*4280*/  @!P5 R2UR UR10, R155 ;  /* 0x000000009b0ad2ca */ /* 0x000fe200000e0000 */
[----:B------:R-:W-:Y:S01]  /*4290*/  @!UP1 UIADD3 UR9, UPT, UPT, UR6, 0x60, URZ ;  /* 0x0000006006099890 */ /* 0x000fe2000fffe0ff */
[----:B------:R-:W-:Y:S01]  /*42a0*/  @!P5 R2UR UR11, R165 ;  /* 0x00000000a50bd2ca */ /* 0x000fe200000e0000 */
[----:B------:R-:W-:Y:S01]  /*42b0*/  IMAD.IADD R155, R8, 0x1, R143 ;  /* 0x00000001089b7824 */ /* 0x000fe200078e028f */
[----:B------:R-:W-:Y:S01]  /*42c0*/  @!P5 R2UR UR7, R0 ;  /* 0x000000000007d2ca */ /* 0x000fe200000e0000 */
[----:B------:R-:W-:Y:S01]  /*42d0*/  IMAD.IADD R165, R13, 0x1, R154 ;  /* 0x000000010da57824 */ /* 0x000fe200078e029a */
[C---:B------:R-:W-:Y:S04]  /*42e0*/  ISETP.NE.AND P0, PT, R29.reuse, 0x2, PT ;  /* 0x000000021d00780c */ /* 0x040fe80003f05270 */
[----:B------:R-:W-:Y:S01]  /*42f0*/  SEL R3, RZ, 0x1, P0 ;  /* 0x00000001ff037807 */ /* 0x000fe20000000000 */
[----:B------:R-:W-:Y:S01]  /*4300*/  IMAD.U32 R10, RZ, RZ, UR8 ;  /* 0x00000008ff0a7e24 */ /* 0x000fe2000f8e00ff */
[----:B------:R-:W-:Y:S01]  /*4310*/  @!UP1 UIADD3 UR8, UPT, UPT, UR6, 0x200, URZ ;  /* 0x0000020006089890 */ /* 0x000fe2000fffe0ff */
[----:B------:R-:W-:Y:S01]  /*4320*/  SEL R29, R29, RZ, P0 ;  /* 0x000000ff1d1d7207 */ /* 0x000fe20000000000 */
[----:B------:R-:W-:Y:S01]  /*4330*/  VOTEU.ALL UP1, P5 ;  /* 0x0000000000ff7886 */ /* 0x000fe20002820000 */
[----:B------:R-:W-:Y:S02]  /*4340*/  LOP3.LUT R28, R28, R3, RZ, 0x3c, !PT ;  /* 0x000000031c1c7212 */ /* 0x000fe400078e3cff */
[----:B------:R-:W-:Y:S01]  /*4350*/  IMAD.U32 R11, RZ, RZ, UR7 ;  /* 0x00000007ff0b7e24 */ /* 0x000fe2000f8e00ff */
[----:B------:R-:W-:Y:S04]  /*4360*/  @!P5 R2UR UR16, R10 ;  /* 0x000000000a10d2ca */ /* 0x000fe800000e0000 */
[----:B------:R-:W-:Y:S11]  /*4370*/  @!P5 R2UR UR17, R11 ;  /* 0x000000000b11d2ca */ /* 0x000ff600000e0000 */
[----:B------:R-:W-:Y:S02]  /*4380*/  @!UPT UIADD3 URZ, UPT, UPT, URZ, URZ, URZ ;  /* 0x000000fffffff290 */ /* 0x000fe4000fffe0ff */
[----:B------:R3:W-:Y:S01]  /*4390*/  @!UP1 UTMALDG.3D [UR8], [UR16], desc[UR14] ;  /* 0x00000e08100095b4 */ /* 0x0007e20008011000 */
[----:B------:R3:W-:Y:S01]  /*43a0*/  @!P5 SYNCS.ARRIVE.TRANS64.RED.A0TR RZ, [UR6+0x60], R25 ;  /* 0x00006019ffffd9a7 */ /* 0x0007e20008300406 */
[----:B------:R-:W-:Y:S01]  /*43b0*/  UPLOP3.LUT UP1, UPT, UPT, UPT, UPT, 0x80, 0x8 ;  /* 0x000000000008789c */ /* 0x000fe20003f2f070 */
[----:B------:R-:W-:Y:S01]  /*43c0*/  SYNCS.ARRIVE.TRANS64.RED.A1T0 RZ, [UR37], RZ ;  /* 0x000000ffffff79a7 */ /* 0x000fe20008100425 */
[----:B------:R-:W-:Y:S09]  /*43d0*/  @P3 BRA `(.L_x_77) ;  /* 0xfffffff400b43947 */ /* 0x000ff2000383ffff */
[----:B------:R-:W-:Y:S07]  /*43e0*/  MOV R0, UR6 ;  /* 0x0000000600007c02 */ /* 0x000fee0008000f00 */
.L_x_78:
[----:B-1----:R-:W-:-:S04]  /*43f0*/  SHF.L.U32 R3, R30, 0x1f, RZ ;  /* 0x0000001f1e037819 */ /* 0x002fc800000006ff */
[----:B------:R1:W2:Y:S03]  /*4400*/  SYNCS.PHASECHK.TRANS64.TRYWAIT P0, [R0+URZ+0x68], R3 ;  /* 0x00006803000075a7 */ /* 0x0002a600080011ff */
[----:B--2---:R-:W-:Y:S05]  /*4410*/  @!P0 NANOSLEEP.SYNCS 0x989680 ;  /* 0x009896800000895d */ /* 0x004fea0003900000 */
[----:B------:R-:W2:Y:S02]  /*4420*/  @!P0 SYNCS.PHASECHK.TRANS64 P0, [R0+URZ+0x68], R3 ;  /* 0x00006803000085a7 */ /* 0x000ea400080010ff */
[----:B--23--:R-:W-:Y:S05]  /*4430*/  @P0 EXIT ;  /* 0x000000000000094d */ /* 0x00cfea0003800000 */
[----:B------:R-:W-:Y:S05]  /*4440*/  BRA `(.L_x_78) ;  /* 0xfffffffc00e87947 */ /* 0x000fea000383ffff */
.L_x_69:
[----:B------:R-:W-:-:S06]  /*4450*/  UISETP.GE.AND UP1, UPT, UR8, 0x4, UPT ;  /* 0x000000040800788c */ /* 0x000fcc000bf26270 */
[----:B------:R-:W-:-:S13]  /*4460*/  PLOP3.LUT P0, PT, PT, PT, UP1, 0x80, 0x8 ;  /* 0x000000000008781c */ /* 0x000fda0003f0f018 */
[----:B------:R-:W-:Y:S05]  /*4470*/  @!P0 EXIT ;  /* 0x000000000000894d */ /* 0x000fea0003800000 */
[----:B------:R-:W-:Y:S01]  /*4480*/  BAR.SYNC.DEFER_BLOCKING 0x6, 0xa0 ;  /* 0x0182800000007b1d */ /* 0x000fe20000010000 */
[C---:B------:R-:W-:Y:S02]  /*4490*/  IMAD.SHL.U32 R3, R166.reuse, 0x40, RZ ;  /* 0x00000040a6037824 */ /* 0x040fe400078e00ff */
[----:B------:R-:W-:Y:S02]  /*44a0*/  HFMA2 R76, -RZ, RZ, 0, 0 ;  /* 0x00000000ff4c7431 */ /* 0x000fe400000001ff */
[C---:B------:R-:W-:Y:S01]  /*44b0*/  IMAD.SHL.U32 R168, R166.reuse, 0x8, RZ ;  /* 0x00000008a6a87824 */ /* 0x040fe200078e00ff */
[----:B------:R-:W-:Y:S01]  /*44c0*/  CS2R R174, SRZ ;  /* 0x0000000000ae7805 */ /* 0x000fe2000001ff00 */
[----:B------:R-:W-:Y:S01]  /*44d0*/  IMAD.U32 R79, R166, 0x10000, RZ ;  /* 0x00010000a64f7824 */ /* 0x000fe200078e00ff */
[----:B------:R-:W-:Y:S01]  /*44e0*/  UMOV UR43, 0x400 ;  /* 0x00000400002b7882 */ /* 0x000fe20000000000 */
[----:B------:R-:W-:Y:S01]  /*44f0*/  LOP3.LUT R5, R3, 0x180, RZ, 0xc0, !PT ;  /* 0x0000018003057812 */ /* 0x000fe200078ec0ff */
[----:B------:R-:W-:Y:S01]  /*4500*/  ULEA UR43, UR37, UR43, 0x18 ;  /* 0x0000002b252b7291 */ /* 0x000fe2000f8ec0ff */
[----:B------:R-:W1:Y:S01]  /*4510*/  LDC R167, c[0x0][0x370] ;  /* 0x0000dc00ffa77b82 */ /* 0x000e620000000800 */
[----:B------:R-:W-:Y:S01]  /*4520*/  LOP3.LUT R79, R79, 0x600000, RZ, 0xc0, !PT ;  /* 0x006000004f4f7812 */ /* 0x000fe200078ec0ff */
[----:B------:R-:W-:Y:S01]  /*4530*/  IMAD.MOV.U32 R181, RZ, RZ, RZ ;  /* 0x000000ffffb57224 */ /* 0x000fe200078e00ff */
[----:B------:R-:W-:Y:S01]  /*4540*/  LOP3.LUT R168, R5, 0x30, R168, 0xf8, !PT ;  /* 0x0000003005a87812 */ /* 0x000fe200078ef8a8 */
[----:B------:R-:W-:Y:S01]  /*4550*/  UIADD3 UR4, UPT, UPT, UR43, 0x2200, URZ ;  /* 0x000022002b047890 */ /* 0x000fe2000fffe0ff */
[----:B------:R-:W-:Y:S01]  /*4560*/  IMAD.MOV.U32 R173, RZ, RZ, RZ ;  /* 0x000000ffffad7224 */ /* 0x000fe200078e00ff */
[----:B------:R-:W2:Y:S01]  /*4570*/  LDCU.64 UR46, c[0x0][0x348] ;  /* 0x00006900ff2e77ac */ /* 0x000ea20008000a00 */
[----:B------:R-:W-:Y:S01]  /*4580*/  LOP3.LUT R168, R168, 0x1e40, R3, 0xf8, !PT ;  /* 0x00001e40a8a87812 */ /* 0x000fe200078ef803 */
[----:B------:R-:W4:Y:S01]  /*4590*/  LDC R74, c[0x0][0xb0c] ;  /* 0x0002c300ff4a7b82 */ /* 0x000f220000000800 */
[----:B------:R-:W-:Y:S01]  /*45a0*/  IMAD.SHL.U32 R3, R166, 0x10, RZ ;  /* 0x00000010a6037824 */ /* 0x000fe200078e00ff */
[----:B------:R-:W-:Y:S01]  /*45b0*/  MOV R179, UR4 ;  /* 0x0000000400b37c02 */ /* 0x000fe20008000f00 */
[----:B------:R-:W1:Y:S03]  /*45c0*/  LDCU.64 UR38, c[0x0][0x888] ;  /* 0x00011100ff2677ac */ /* 0x000e660008000a00 */
[C---:B------:R-:W-:Y:S01]  /*45d0*/  LOP3.LUT R5, R3.reuse, 0x20, RZ, 0xc0, !PT ;  /* 0x0000002003057812 */ /* 0x040fe200078ec0ff */
[----:B------:R-:W3:Y:S01]  /*45e0*/  LDS R0, [UR43+0x130] ;  /* 0x0001302bff007984 */ /* 0x000ee20008000800 */
[----:B------:R-:W1:Y:S01]  /*45f0*/  LDC R170, c[0x0][0xb20] ;  /* 0x0002c800ffaa7b82 */ /* 0x000e620000000800 */
[----:B------:R-:W-:Y:S01]  /*4600*/  LOP3.LUT R3, R3, 0x40, RZ, 0xc0, !PT ;  /* 0x0000004003037812 */ /* 0x000fe200078ec0ff */
[----:B------:R-:W-:-:S06]  /*4610*/  UIADD3 UR42, UPT, UPT, UR43, 0x200, URZ ;  /* 0x000002002b2a7890 */ /* 0x000fcc000fffe0ff */
[----:B------:R-:W1:Y:S08]  /*4620*/  LDC R73, c[0x0][0xb30] ;  /* 0x0002cc00ff497b82 */ /* 0x000e700000000800 */
[----:B------:R-:W1:Y:S08]  /*4630*/  LDC.64 R152, c[0x0][0xb10] ;  /* 0x0002c400ff987b82 */ /* 0x000e700000000a00 */
[----:B------:R-:W1:Y:S08]  /*4640*/  LDC.64 R70, c[0x0][0xb18] ;  /* 0x0002c600ff467b82 */ /* 0x000e700000000a00 */
[----:B------:R-:W1:Y:S01]  /*4650*/  LDC.64 R148, c[0x0][0x888] ;  /* 0x00022200ff947b82 */ /* 0x000e620000000a00 */
[----:B---3--:R-:W-:-:S07]  /*4660*/  IMAD.IADD R79, R0, 0x1, R79 ;  /* 0x00000001004f7824 */ /* 0x008fce00078e024f */
[----:B------:R-:W3:Y:S01]  /*4670*/  LDC.64 R68, c[0x0][0xb28] ;  /* 0x0002ca00ff447b82 */ /* 0x000ee20000000a00 */
[----:B------:R-:W-:-:S05]  /*4680*/  VIADD R0, R168, UR43 ;  /* 0x0000002ba8007c36 */ /* 0x000fca0008000000 */
[--C-:B------:R-:W-:Y:S02]  /*4690*/  IADD3 R178, PT, PT, -R5, 0x200, R0.reuse ;  /* 0x0000020005b27810 */ /* 0x100fe40007ffe100 */
[----:B------:R-:W1:Y:S01]  /*46a0*/  LDC.64 R150, c[0x0][0x890] ;  /* 0x00022400ff967b82 */ /* 0x000e620000000a00 */
[----:B------:R-:W-:Y:S02]  /*46b0*/  IADD3 R177, PT, PT, -R3, 0x200, R0 ;  /* 0x0000020003b17810 */ /* 0x000fe40007ffe100 */
[----:B------:R-:W-:-:S05]  /*46c0*/  IMAD.IADD R176, R178, 0x1, -R3 ;  /* 0x00000001b2b07824 */ /* 0x000fca00078e0a03 */
[----:B------:R-:W1:Y:S08]  /*46d0*/  LDC.64 R146, c[0x0][0x8b0] ;  /* 0x00022c00ff927b82 */ /* 0x000e700000000a00 */
[----:B------:R-:W1:Y:S08]  /*46e0*/  LDC.64 R144, c[0x0][0x8a8] ;  /* 0x00022a00ff907b82 */ /* 0x000e700000000a00 */
[----:B--2-4-:R-:W1:Y:S02]  /*46f0*/  LDC R172, c[0x0][0x374] ;  /* 0x0000dd00ffac7b82 */ /* 0x014e640000000800 */
.L_x_96:
[C---:B------:R-:W-:Y:S02]  /*4700*/  LEA R0, R181.reuse, UR43, 0x3 ;  /* 0x0000002bb5007c11 */ /* 0x040fe4000f8e18ff */
[----:B------:R-:W-:Y:S02]  /*4710*/  SHF.L.U32 R3, R174, 0x1f, RZ ;  /* 0x0000001fae037819 */ /* 0x000fe400000006ff */
[----:B------:R-:W-:Y:S02]  /*4720*/  LEA R16, R181, UR43, 0x4 ;  /* 0x0000002bb5107c11 */ /* 0x000fe4000f8e20ff */
[----:B--2---:R-:W2:Y:S02]  /*4730*/  SYNCS.PHASECHK.TRANS64.TRYWAIT P0, [R0+URZ+0x80], R3 ;  /* 0x00008003000075a7 */ /* 0x004ea400080011ff */
[----:B-12---:R-:W-:Y:S05]  /*4740*/  @!P0 BRA `(.L_x_79) ;  /* 0x0000002800908947 */ /* 0x006fea0003800000 */
.L_x_132:
[----:B------:R-:W4:Y:S01]  /*4750*/  LDC.64 R12, c[0x0][0xb10] ;  /* 0x0002c400ff0c7b82 */ /* 0x000f220000000a00 */
[----:B------:R-:W3:Y:S01]  /*4760*/  LDS.128 R16, [R16+0x110] ;  /* 0x0001100010107984 */ /* 0x000ee20000000c00 */
[----:B-1----:R-:W-:Y:S01]  /*4770*/  ISETP.NE.AND P1, PT, R73, 0x1, PT ;  /* 0x000000014900780c */ /* 0x002fe20003f25270 */
[----:B--2---:R-:W-:Y:S01]  /*4780*/  VIADD R0, R0, 0x90 ;  /* 0x0000009000007836 */ /* 0x004fe20000000000 */
[----:B------:R-:W-:Y:S04]  /*4790*/  ISETP.GE.AND P0, PT, R72, 0x1, PT ;  /* 0x000000014800780c */ /* 0x000fe80003f06270 */
[----:B------:R-:W1:Y:S01]  /*47a0*/  LDC.64 R10, c[0x0][0xb18] ;  /* 0x0002c600ff0a7b82 */ /* 0x000e620000000a00 */
[----:B------:R-:W-:Y:S01]  /*47b0*/  PRMT R0, RZ, 0x654, R0 ;  /* 0x00000654ff007816 */ /* 0x000fe20000000000 */
[----:B------:R-:W-:Y:S01]  /*47c0*/  @!PT LDS RZ, [RZ] ;  /* 0x00000000fffff984 */ /* 0x000fe20000000800 */
[----:B------:R-:W-:Y:S01]  /*47d0*/  @!PT LDS RZ, [RZ] ;  /* 0x00000000fffff984 */ /* 0x000fe20000000800 */
[----:B------:R-:W-:Y:S01]  /*47e0*/  @!PT LDS RZ, [RZ] ;  /* 0x00000000fffff984 */ /* 0x000fe20000000800 */
[----:B------:R-:W-:Y:S01]  /*47f0*/  @!PT LDS RZ, [RZ] ;  /* 0x00000000fffff984 */ /* 0x000fe20000000800 */
[----:B------:R2:W-:Y:S06]  /*4800*/  MEMBAR.ALL.CTA ;  /* 0x0000000000007992 */ /* 0x0005ec0000008000 */
[----:B--2---:R-:W2:Y:S01]  /*4810*/  FENCE.VIEW.ASYNC.S ;  /* 0x00000000000073c6 */ /* 0x004ea20000000000 */
[----:B------:R-:W1:Y:S08]  /*4820*/  @!P1 LDC R14, c[0x0][0xb20] ;  /* 0x0002c800ff0e9b82 */ /* 0x000e700000000800 */
[----:B------:R-:W1:Y:S01]  /*4830*/  @!P1 LDC R9, c[0x0][0xb0c] ;  /* 0x0002c300ff099b82 */ /* 0x000e620000000800 */
[----:B--2---:R2:W-:Y:S01]  /*4840*/  SYNCS.ARRIVE.TRANS64.RED.A1T0 RZ, [R0+URZ], RZ ;  /* 0x000000ff00ff79a7 */ /* 0x0045e200081004ff */
[----:B---3--:R-:W-:Y:S04]  /*4850*/  LOP3.LUT P4, RZ, R18, 0x1, RZ, 0xc0, !PT ;  /* 0x0000000112ff7812 */ /* 0x008fe8000788c0ff */
[----:B------:R-:W-:Y:S09]  /*4860*/  P2R R180, PR, RZ, 0x10 ;  /* 0x00000010ffb47803 */ /* 0x000ff20000000000 */
[----:B------:R-:W-:Y:S02]  /*4870*/  @P4 MOV R77, R16 ;  /* 0x00000010004d4202 */ /* 0x000fe40000000f00 */
[----:B------:R-:W-:Y:S01]  /*4880*/  @P4 LOP3.LUT R75, R17, 0xffff, RZ, 0xc0, !PT ;  /* 0x0000ffff114b4812 */ /* 0x000fe200078ec0ff */
[----:B--2-4-:R-:W-:Y:S06]  /*4890*/  @!P0 BRA `(.L_x_80) ;  /* 0x0000000000a48947 */ /* 0x014fec0003800000 */
[----:B------:R-:W-:Y:S01]  /*48a0*/  IMAD.HI.U32 R21, R172, R71, RZ ;  /* 0x00000047ac157227 */ /* 0x000fe200078e00ff */
[----:B------:R-:W-:Y:S02]  /*48b0*/  ISETP.NE.AND P0, PT, R70, 0x1, PT ;  /* 0x000000014600780c */ /* 0x000fe40003f05270 */
[----:B------:R-:W-:Y:S01]  /*48c0*/  ISETP.NE.AND P2, PT, R72, 0x1, PT ;  /* 0x000000014800780c */ /* 0x000fe20003f45270 */
[----:B------:R-:W-:Y:S01]  /*48d0*/  IMAD.HI.U32 R20, R167, R152, RZ ;  /* 0x00000098a7147227 */ /* 0x000fe200078e00ff */
[----:B------:R-:W-:Y:S02]  /*48e0*/  SHF.R.U32.HI R21, RZ, R170, R21 ;  /* 0x000000aaff157219 */ /* 0x000fe40000011615 */
[----:B------:R-:W-:Y:S01]  /*48f0*/  ISETP.NE.AND P3, PT, R74, 0x1, PT ;  /* 0x000000014a00780c */ /* 0x000fe20003f65270 */
[----:B------:R-:W-:Y:S01]  /*4900*/  IMAD.HI.U32 R24, R77, R152, RZ ;  /* 0x000000984d187227 */ /* 0x000fe200078e00ff */
[----:B------:R-:W-:Y:S02]  /*4910*/  SHF.R.U32.HI R20, RZ, R153, R20 ;  /* 0x00000099ff147219 */ /* 0x000fe40000011614 */
[----:B------:R-:W-:Y:S01]  /*4920*/  SEL R3, R172, R21, !P0 ;  /* 0x00000015ac037207 */ /* 0x000fe20004000000 */
[----:B------:R-:W-:Y:S01]  /*4930*/  IMAD.HI.U32 R21, R75, R71, RZ ;  /* 0x000000474b157227 */ /* 0x000fe200078e00ff */
[----:B------:R-:W-:Y:S02]  /*4940*/  SEL R7, R167, R20, !P3 ;  /* 0x00000014a7077207 */ /* 0x000fe40005800000 */
[----:B------:R-:W-:Y:S01]  /*4950*/  SHF.R.U32.HI R24, RZ, R153, R24 ;  /* 0x00000099ff187219 */ /* 0x000fe20000011618 */
[-C--:B------:R-:W-:Y:S04]  /*4960*/  IMAD.HI.U32 R20, R3, R68.reuse, RZ ;  /* 0x0000004403147227 */ /* 0x080fe800078e00ff */
[----:B------:R-:W-:Y:S01]  /*4970*/  IMAD.HI.U32 R22, R7, R68, RZ ;  /* 0x0000004407167227 */ /* 0x000fe200078e00ff */
[-C--:B------:R-:W-:Y:S02]  /*4980*/  @P2 SHF.R.U32.HI R3, RZ, R69.reuse, R20 ;  /* 0x00000045ff032219 */ /* 0x080fe40000011614 */
[----:B------:R-:W-:Y:S02]  /*4990*/  SHF.R.U32.HI R20, RZ, R170, R21 ;  /* 0x000000aaff147219 */ /* 0x000fe40000011615 */
[----:B------:R-:W-:Y:S01]  /*49a0*/  @P2 SHF.R.U32.HI R7, RZ, R69, R22 ;  /* 0x00000045ff072219 */ /* 0x000fe20000011616 */
[C---:B------:R-:W-:Y:S01]  /*49b0*/  IMAD R2, R72.reuse, R3, RZ ;  /* 0x0000000348027224 */ /* 0x040fe200078e02ff */
[----:B------:R-:W-:Y:S02]  /*49c0*/  SEL R5, R75, R20, !P0 ;  /* 0x000000144b057207 */ /* 0x000fe40004000000 */
[----:B------:R-:W-:Y:S01]  /*49d0*/  SEL R3, R77, R24, !P3 ;  /* 0x000000184d037207 */ /* 0x000fe20005800000 */
[----:B------:R-:W-:Y:S01]  /*49e0*/  IMAD R4, R72, R7, RZ ;  /* 0x0000000748047224 */ /* 0x000fe200078e02ff */
[C---:B------:R-:W-:Y:S01]  /*49f0*/  ISETP.GE.AND P0, PT, R5.reuse, R2, PT ;  /* 0x000000020500720c */ /* 0x040fe20003f06270 */
[----:B------:R-:W-:Y:S03]  /*4a00*/  IMAD.HI.U32 R6, R5, R68, RZ ;  /* 0x0000004405067227 */ /* 0x000fe600078e00ff */
[----:B------:R-:W-:Y:S01]  /*4a10*/  ISETP.GE.OR P0, PT, R3, R4, P0 ;  /* 0x000000040300720c */ /* 0x000fe20000706670 */
[----:B------:R-:W-:Y:S01]  /*4a20*/  IMAD.MOV R4, RZ, RZ, -R3 ;  /* 0x000000ffff047224 */ /* 0x000fe200078e0a03 */
[-C--:B------:R-:W-:Y:S03]  /*4a30*/  SHF.R.U32.HI R6, RZ, R69.reuse, R6 ;  /* 0x00000045ff067219 */ /* 0x080fe60000011606 */
[----:B------:R-:W-:Y:S01]  /*4a40*/  IMAD R77, R74, R4, R77 ;  /* 0x000000044a4d7224 */ /* 0x000fe200078e024d */
[----:B------:R-:W-:Y:S05]  /*4a50*/  SEL R15, R5, R6, !P2 ;  /* 0x00000006050f7207 */ /* 0x000fea0005000000 */
[----:B------:R-:W-:Y:S02]  /*4a60*/  IMAD.MOV R6, RZ, RZ, -R15 ;  /* 0x000000ffff067224 */ /* 0x000fe400078e0a0f */
[C---:B------:R-:W-:Y:S04]  /*4a70*/  @!P0 IMAD.HI.U32 R2, R3.reuse, R68, RZ ;  /* 0x0000004403028227 */ /* 0x040fe800078e00ff */
[----:B------:R-:W-:Y:S01]  /*4a80*/  IMAD R6, R72, R6, R5 ;  /* 0x0000000648067224 */ /* 0x000fe200078e0205 */
[----:B------:R-:W-:Y:S04]  /*4a90*/  @!P0 SHF.R.U32.HI R2, RZ, R69, R2 ;  /* 0x00000045ff028219 */ /* 0x000fe80000011602 */
[----:B------:R-:W-:Y:S02]  /*4aa0*/  @!P0 SEL R0, R3, R2, !P2 ;  /* 0x0000000203008207 */ /* 0x000fe40005000000 */
[----:B------:R-:W-:Y:S02]  /*4ab0*/  IADD3 R2, PT, PT, -R5, RZ, RZ ;  /* 0x000000ff05027210 */ /* 0x000fe40007ffe1ff */
[----:B------:R-:W-:Y:S01]  /*4ac0*/  @!P0 IADD3 R8, PT, PT, R15, -R0, RZ ;  /* 0x800000000f088210 */ /* 0x000fe20007ffe0ff */
[----:B------:R-:W-:Y:S02]  /*4ad0*/  @!P0 IMAD R0, R7, R6, R0 ;  /* 0x0000000607008224 */ /* 0x000fe400078e0200 */
[----:B------:R-:W-:Y:S02]  /*4ae0*/  IMAD R75, R70, R2, R75 ;  /* 0x00000002464b7224 */ /* 0x000fe400078e024b */
[----:B------:R-:W-:Y:S02]  /*4af0*/  @!P0 IMAD R5, R8, R72, R3 ;  /* 0x0000004808058224 */ /* 0x000fe400078e0203 */
[----:B------:R-:W-:Y:S04]  /*4b00*/  @!P0 IMAD.MOV.U32 R3, RZ, RZ, R0 ;  /* 0x000000ffff038224 */ /* 0x000fe800078e0000 */
[----:B------:R-:W-:Y:S02]  /*4b10*/  IMAD R77, R3, R74, R77 ;  /* 0x0000004a034d7224 */ /* 0x000fe400078e024d */
[----:B------:R-:W-:Y:S07]  /*4b20*/  IMAD R75, R5, R70, R75 ;  /* 0x00000046054b7224 */ /* 0x000fee00078e024b */
.L_x_80:
[----:B------:R-:W-:Y:S01]  /*4b30*/  @!P1 IMAD.HI.U32 R0, R77, R12, RZ ;  /* 0x0000000c4d009227 */ /* 0x000fe200078e00ff */
[----:B-1----:R-:W-:Y:S01]  /*4b40*/  @!P1 ISETP.NE.AND P0, PT, R10, 0x1, PT ;  /* 0x000000010a00980c */ /* 0x002fe20003f05270 */
[----:B------:R-:W-:Y:S01]  /*4b50*/  ULOP3.LUT UP0, URZ, UR42, 0x1b0, URZ, 0xc0, !UPT ;  /* 0x000001b02aff7892 */ /* 0x000fe2000f80c0ff */
[----:B------:R-:W-:Y:S01]  /*4b60*/  @!P1 ISETP.NE.AND P2, PT, R9, 0x1, PT ;  /* 0x000000010900980c */ /* 0x000fe20003f45270 */
[----:B------:R-:W-:Y:S01]  /*4b70*/  @!P1 IMAD.HI.U32 R3, R75, R11, RZ ;  /* 0x0000000b4b039227 */ /* 0x000fe200078e00ff */
[----:B------:R-:W-:Y:S02]  /*4b80*/  @!P1 SHF.R.U32.HI R0, RZ, R13, R0 ;  /* 0x0000000dff009219 */ /* 0x000fe40000011600 */
[----:B------:R-:W-:Y:S01]  /*4b90*/  @P4 SHF.R.U32.HI R171, RZ, 0x10, R17 ;  /* 0x00000010ffab4819 */ /* 0x000fe20000011611 */
[----:B------:R-:W-:Y:S01]  /*4ba0*/  VIADD R181, R181, 0x1 ;  /* 0x00000001b5b57836 */ /* 0x000fe20000000000 */
[----:B------:R-:W-:Y:S02]  /*4bb0*/  @!P1 SHF.R.U32.HI R2, RZ, R14, R3 ;  /* 0x0000000eff029219 */ /* 0x000fe40000011603 */
[----:B------:R-:W-:Y:S02]  /*4bc0*/  @!P1 SEL R3, R77, R0, !P2 ;  /* 0x000000004d039207 */ /* 0x000fe40005000000 */
[----:B------:R-:W-:Y:S05]  /*4bd0*/  @!P1 SEL R2, R75, R2, !P0 ;  /* 0x000000024b029207 */ /* 0x000fea0004000000 */
[----:B------:R-:W-:Y:S02]  /*4be0*/  @!P1 IMAD.IADD R0, R2, 0x1, -R3 ;  /* 0x0000000102009824 */ /* 0x000fe400078e0a03 */
[----:B------:R-:W-:Y:S02]  /*4bf0*/  @!P1 IMAD.IADD R2, R3, 0x1, -R2 ;  /* 0x0000000103029824 */ /* 0x000fe400078e0a02 */
[----:B------:R-:W-:Y:S02]  /*4c00*/  @!P1 IMAD R77, R0, R9, R77 ;  /* 0x00000009004d9224 */ /* 0x000fe400078e024d */
[----:B------:R-:W-:Y:S01]  /*4c10*/  @!P1 IMAD R75, R2, R10, R75 ;  /* 0x0000000a024b9224 */ /* 0x000fe200078e024b */
[----:B------:R-:W-:Y:S06]  /*4c20*/  BRA.U !UP0, `(.L_x_81) ;  /* 0x0000000108407547 */ /* 0x000fec000b800000 */
[----:B------:R-:W1:Y:S01]  /*4c30*/  LDCU.64 UR8, c[0x4][0x80] ;  /* 0x01001000ff0877ac */ /* 0x000e620008000a00 */
[----:B------:R-:W-:Y:S01]  /*4c40*/  MOV R3, 0x0 ;  /* 0x0000000000037802 */ /* 0x000fe20000000f00 */
[----:B------:R-:W-:Y:S02]  /*4c50*/  HFMA2 R12, -RZ, RZ, 0, 5.9604644775390625e-08 ;  /* 0x00000001ff0c7431 */ /* 0x000fe400000001ff */
[----:B------:R-:W-:Y:S02]  /*4c60*/  IMAD.MOV.U32 R8, RZ, RZ, 0x70 ;  /* 0x00000070ff087424 */ /* 0x000fe400078e00ff */
[----:B------:R-:W-:Y:S01]  /*4c70*/  IMAD.MOV.U32 R13, RZ, RZ, RZ ;  /* 0x000000ffff0d7224 */ /* 0x000fe200078e00ff */
[----:B------:R-:W2:Y:S01]  /*4c80*/  LDCU.64 UR6, c[0x4][0x88] ;  /* 0x01001100ff0677ac */ /* 0x000ea20008000a00 */
[----:B------:R-:W3:Y:S01]  /*4c90*/  LDC.64 R2, c[0x4][R3] ;  /* 0x0100000003027b82 */ /* 0x000ee20000000a00 */
[----:B------:R-:W4:Y:S01]  /*4ca0*/  LDCU.64 UR4, c[0x4][0x8] ;  /* 0x01000100ff0477ac */ /* 0x000f220008000a00 */
[----:B-1----:R-:W-:Y:S01]  /*4cb0*/  MOV R5, UR9 ;  /* 0x0000000900057c02 */ /* 0x002fe20008000f00 */
[----:B------:R-:W-:Y:S01]  /*4cc0*/  IMAD.U32 R4, RZ, RZ, UR8 ;  /* 0x00000008ff047e24 */ /* 0x000fe2000f8e00ff */
[----:B--2---:R-:W-:Y:S01]  /*4cd0*/  MOV R7, UR7 ;  /* 0x0000000700077c02 */ /* 0x004fe20008000f00 */
[----:B------:R-:W-:Y:S01]  /*4ce0*/  IMAD.U32 R6, RZ, RZ, UR6 ;  /* 0x00000006ff067e24 */ /* 0x000fe2000f8e00ff */
[----:B----4-:R-:W-:Y:S01]  /*4cf0*/  MOV R11, UR5 ;  /* 0x00000005000b7c02 */ /* 0x010fe20008000f00 */
[----:B------:R-:W-:Y:S02]  /*4d00*/  IMAD.U32 R10, RZ, RZ, UR4 ;  /* 0x00000004ff0a7e24 */ /* 0x000fe4000f8e00ff */
[----:B------:R-:W-:Y:S07]  /*4d10*/  LEPC R20, `(.L_x_81) ;  /* 0x000000001014794e */ /* 0x000fee0000000000 */
[----:B---3-5:R-:W-:Y:S05]  /*4d20*/  CALL.ABS.NOINC R2 ;  /* 0x0000000002007343 */ /* 0x028fea0003c00000 */
.L_x_81:
[----:B------:R-:W-:Y:S01]  /*4d30*/  LOP3.LUT P0, RZ, R179, 0x1b0, RZ, 0xc0, !PT ;  /* 0x000001b0b3ff7812 */ /* 0x000fe2000780c0ff */
[----:B------:R-:W-:Y:S11]  /*4d40*/  BSSY.RECONVERGENT B6, `(.L_x_82) ;  /* 0x0000013000067945 */ /* 0x000ff60003800200 */
[----:B------:R-:W-:Y:S01]  /*4d50*/  @!UPT UIADD3 URZ, UPT, UPT, URZ, URZ, URZ ;  /* 0x000000fffffff290 */ /* 0x000fe2000fffe0ff */
[----:B------:R-:W-:Y:S05]  /*4d60*/  @!P0 BRA `(.L_x_83) ;  /* 0x0000000000408947 */ /* 0x000fea0003800000 */
        /* <DEDUP_REMOVED lines=16> */
.L_x_83:
[----:B------:R-:W-:Y:S05]  /*4e70*/  BSYNC.RECONVERGENT B6 ;  /* 0x0000000000067941 */ /* 0x000fea0003800200 */
.L_x_82:
[----:B------:R-:W-:Y:S01]  /*4e80*/  ISETP.NE.U32.AND P3, PT, R150, RZ, PT ;  /* 0x000000ff9600720c */ /* 0x000fe20003f65070 */
[----:B------:R-:W-:Y:S01]  /*4e90*/  UISETP.NE.AND UP1, UPT, UR44, URZ, UPT ;  /* 0x000000ff2c00728c */ /* 0x000fe2000bf25270 */
[----:B------:R-:W-:Y:S02]  /*4ea0*/  ISETP.NE.U32.AND P4, PT, R146, RZ, PT ;  /* 0x000000ff9200720c */ /* 0x000fe40003f85070 */
[----:B------:R-:W-:Y:S02]  /*4eb0*/  ISETP.NE.AND.EX P3, PT, R151, RZ, PT, P3 ;  /* 0x000000ff9700720c */ /* 0x000fe40003f65330 */
[----:B------:R-:W-:Y:S02]  /*4ec0*/  PLOP3.LUT P1, PT, PT, PT, PT, 0x8, 0x80 ;  /* 0x000000000080781c */ /* 0x000fe40003f2e170 */
[----:B------:R-:W-:Y:S02]  /*4ed0*/  PLOP3.LUT P0, PT, PT, PT, UP1, 0x80, 0x8 ;  /* 0x000000000008781c */ /* 0x000fe40003f0f018 */
[----:B------:R-:W-:Y:S02]  /*4ee0*/  ISETP.NE.AND.EX P4, PT, R147, RZ, PT, P4 ;  /* 0x000000ff9300720c */ /* 0x000fe40003f85340 */
[----:B------:R-:W1:Y:S09]  /*4ef0*/  @UP1 LDCU.64 UR4, c[0x0][0x888] ;  /* 0x00011100ff0417ac */ /* 0x000e720008000a00 */
[----:B------:R-:W-:Y:S01]  /*4f00*/  @P0 PLOP3.LUT P1, PT, P3, PT, PT, 0x80, 0x8 ;  /* 0x000000000008081c */ /* 0x000fe20001f2f070 */
[----:B-1----:R-:W-:Y:S04]  /*4f10*/  @UP1 UISETP.NE.U32.AND UP0, UPT, UR4, URZ, UPT ;  /* 0x000000ff0400128c */ /* 0x002fe8000bf05070 */
[----:B------:R-:W-:Y:S04]  /*4f20*/  @UP1 UISETP.NE.AND.EX UP0, UPT, UR5, URZ, UPT, UP0 ;  /* 0x000000ff0500128c */ /* 0x000fe8000bf05300 */
[----:B------:R-:W-:Y:S01]  /*4f30*/  @UP1 USEL UR4, URZ, 0xffffffff, UP0 ;  /* 0xffffffffff041887 */ /* 0x000fe20008000000 */
[----:B------:R-:W-:Y:S11]  /*4f40*/  @!P3 BRA `(.L_x_84) ;  /* 0x00000000002cb947 */ /* 0x000ff60003800000 */
[----:B------:R-:W-:Y:S01]  /*4f50*/  ISETP.NE.U32.AND P2, PT, R148, RZ, PT ;  /* 0x000000ff9400720c */ /* 0x000fe20003f45070 */
[----:B------:R-:W-:Y:S03]  /*4f60*/  IMAD.MOV.U32 R164, RZ, RZ, 0x1 ;  /* 0x00000001ffa47424 */ /* 0x000fe600078e00ff */
[----:B------:R-:W-:Y:S11]  /*4f70*/  ISETP.NE.AND.EX P2, PT, R149, RZ, PT, P2 ;  /* 0x000000ff9500720c */ /* 0x000ff60003f45320 */
[----:B------:R-:W-:Y:S02]  /*4f80*/  @!UPT UIADD3 URZ, UPT, UPT, URZ, URZ, URZ ;  /* 0x000000fffffff290 */ /* 0x000fe4000fffe0ff */
[----:B------:R-:W1:Y:S01]  /*4f90*/  @P2 LDC.64 R2, c[0x0][0x888] ;  /* 0x00022200ff022b82 */ /* 0x000e620000000a00 */
[----:B------:R-:W-:Y:S04]  /*4fa0*/  @P2 IMAD R0, R150, UR36, RZ ;  /* 0x0000002496002c24 */ /* 0x000fe8000f8e02ff */
[----:B-1----:R-:W-:Y:S04]  /*4fb0*/  @P2 IMAD.WIDE R2, R0, 0x4, R2 ;  /* 0x0000000400022825 */ /* 0x002fe800078e0202 */
[----:B------:R-:W-:Y:S01]  /*4fc0*/  HFMA2 R0, -RZ, RZ, 0, 5.9604644775390625e-08 ;  /* 0x00000001ff007431 */ /* 0x000fe200000001ff */
[----:B-----5:R1:W5:Y:S04]  /*4fd0*/  @P2 LDG.E R81, desc[UR40][R2.64] ;  /* 0x0000002802512981 */ /* 0x020368000c1e1900 */
[----:B------:R-:W-:Y:S01]  /*4fe0*/  @!P2 PRMT R164, R0, 0x7610, R164 ;  /* 0x0000761000a4a816 */ /* 0x000fe200000000a4 */
[----:B-1----:R-:W2:Y:S06]  /*4ff0*/  @!P2 LDC R81, c[0x0][0x880] ;  /* 0x00022000ff51ab82 */ /* 0x002eac0000000800 */
.L_x_84:
[----:B------:R-:W-:Y:S05]  /*5000*/  @!P4 BRA `(.L_x_85) ;  /* 0x000000000020c947 */ /* 0x000fea0003800000 */
[----:B------:R-:W-:Y:S04]  /*5010*/  ISETP.NE.U32.AND P2, PT, R144, RZ, PT ;  /* 0x000000ff9000720c */ /* 0x000fe80003f45070 */
[----:B------:R-:W-:Y:S11]  /*5020*/  ISETP.NE.AND.EX P2, PT, R145, RZ, PT, P2 ;  /* 0x000000ff9100720c */ /* 0x000ff60003f45320 */
[----:B------:R-:W-:Y:S02]  /*5030*/  @!UPT UIADD3 URZ, UPT, UPT, URZ, URZ, URZ ;  /* 0x000000fffffff290 */ /* 0x000fe4000fffe0ff */
[----:B------:R-:W1:Y:S01]  /*5040*/  @P2 LDC.64 R2, c[0x0][0x8a8] ;  /* 0x00022a00ff022b82 */ /* 0x000e620000000a00 */
[----:B------:R-:W-:Y:S04]  /*5050*/  @P2 IMAD R0, R146, UR36, RZ ;  /* 0x0000002492002c24 */ /* 0x000fe8000f8e02ff */
[----:B-1----:R-:W-:Y:S05]  /*5060*/  @P2 IMAD.WIDE R2, R0, 0x4, R2 ;  /* 0x0000000400022825 */ /* 0x002fea00078e0202 */
[----:B-----5:R1:W5:Y:S02]  /*5070*/  @P2 LDG.E R78, desc[UR40][R2.64] ;  /* 0x00000028024e2981 */ /* 0x020364000c1e1900 */
[----:B-1----:R-:W3:Y:S02]  /*5080*/  @!P2 LDC R78, c[0x0][0x8a0] ;  /* 0x00022800ff4eab82 */ /* 0x002ee40000000800 */
.L_x_85:
[----:B--2--5:R-:W-:Y:S01]  /*5090*/  @P0 FSETP.NEU.AND P4, PT, R81, RZ, PT ;  /* 0x000000ff5100020b */ /* 0x024fe20003f8d000 */
[----:B------:R-:W-:Y:S01]  /*50a0*/  IMAD.U32 R0, RZ, RZ, UR4 ;  /* 0x00000004ff007e24 */ /* 0x000fe2000f8e00ff */
[----:B------:R-:W-:Y:S01]  /*50b0*/  @P0 LOP3.LUT P2, RZ, R164, 0xff, RZ, 0xc0, !PT ;  /* 0x000000ffa4ff0812 */ /* 0x000fe2000784c0ff */
[----:B------:R-:W-:Y:S01]  /*50c0*/  BSSY B1, `(.L_x_86) ;  /* 0x000003d000017945 */ /* 0x000fe20003800000 */
[----:B------:R-:W-:Y:S01]  /*50d0*/  @P0 SEL R3, RZ, 0xffffffff, P4 ;  /* 0xffffffffff030807 */ /* 0x000fe20002000000 */
[C---:B------:R-:W-:Y:S01]  /*50e0*/  IMAD R64, R76.reuse, 0x40, R79 ;  /* 0x000000404c407824 */ /* 0x040fe200078e024f */
[----:B------:R-:W-:Y:S02]  /*50f0*/  LEA R156, R76, UR43, 0x3 ;  /* 0x0000002b4c9c7c11 */ /* 0x000fe4000f8e18ff */
[----:B------:R-:W-:Y:S02]  /*5100*/  CS2R R86, SRZ ;  /* 0x0000000000567805 */ /* 0x000fe4000001ff00 */
[----:B------:R-:W-:Y:S02]  /*5110*/  @P1 SEL R3, R0, R3, !P2 ;  /* 0x0000000300031207 */ /* 0x000fe40005000000 */
[----:B------:R-:W-:Y:S02]  /*5120*/  CS2R R84, SRZ ;  /* 0x0000000000547805 */ /* 0x000fe4000001ff00 */
[----:B------:R-:W-:Y:S02]  /*5130*/  SHF.L.U32 R5, R175, 0x1f, RZ ;  /* 0x0000001faf057819 */ /* 0x000fe400000006ff */
[----:B------:R-:W-:Y:S02]  /*5140*/  CS2R R90, SRZ ;  /* 0x00000000005a7805 */ /* 0x000fe4000001ff00 */
[----:B------:R-:W-:Y:S02]  /*5150*/  @P0 LOP3.LUT R3, R3, 0x1, RZ, 0xc0, !PT ;  /* 0x0000000103030812 */ /* 0x000fe400078ec0ff */
[----:B------:R-:W-:Y:S02]  /*5160*/  CS2R R88, SRZ ;  /* 0x0000000000587805 */ /* 0x000fe4000001ff00 */
[----:B------:R-:W-:Y:S02]  /*5170*/  PLOP3.LUT P5, PT, PT, PT, PT, 0x8, 0x80 ;  /* 0x000000000080781c */ /* 0x000fe40003fae170 */
[----:B------:R-:W-:Y:S02]  /*5180*/  CS2R R98, SRZ ;  /* 0x0000000000627805 */ /* 0x000fe4000001ff00 */
[----:B------:R-:W-:Y:S02]  /*5190*/  ISETP.NE.U32.OR P1, PT, R3, 0x1, !P0 ;  /* 0x000000010300780c */ /* 0x000fe40004725470 */
[----:B------:R-:W-:Y:S02]  /*51a0*/  CS2R R96, SRZ ;  /* 0x0000000000607805 */ /* 0x000fe4000001ff00 */
[----:B------:R-:W-:Y:S02]  /*51b0*/  CS2R R94, SRZ ;  /* 0x00000000005e7805 */ /* 0x000fe4000001ff00 */
[----:B------:R-:W-:Y:S07]  /*51c0*/  CS2R R92, SRZ ;  /* 0x00000000005c7805 */ /* 0x000fee000001ff00 */
[----:B------:R-:W-:Y:S04]  /*51d0*/  @P1 SHF.L.U32 R2, R173, 0x1f, RZ ;  /* 0x0000001fad021819 */ /* 0x000fe800000006ff */
[----:B------:R-:W1:Y:S01]  /*51e0*/  @P1 SYNCS.PHASECHK.TRANS64.TRYWAIT P0, [UR43+0x60], R2 ;  /* 0x00006002ff0015a7 */ /* 0x000e62000800112b */
[----:B------:R2:W4:Y:S01]  /*51f0*/  SYNCS.PHASECHK.TRANS64.TRYWAIT P4, [R156+URZ+0xa0], R5 ;  /* 0x0000a0059c0075a7 */ /* 0x00052200080811ff */
[----:B-1----:R-:W-:Y:S01]  /*5200*/  @P1 PLOP3.LUT P5, PT, P0, PT, PT, 0x8, 0x80 ;  /* 0x000000000080181c */ /* 0x002fe200007ae170 */
[----:B------:R-:W-:Y:S01]  /*5210*/  @!UPT UIADD3 URZ, UPT, UPT, URZ, URZ, URZ ;  /* 0x000000fffffff290 */ /* 0x000fe2000fffe0ff */
[----:B--2-4-:R-:W-:Y:S11]  /*5220*/  @!P1 BRA `(.L_x_87) ;  /* 0x0000000000989947 */ /* 0x014ff60003800000 */
[----:B------:R-:W-:Y:S01]  /*5230*/  ISETP.NE.U32.AND P0, PT, RZ, UR38, PT ;  /* 0x00000026ff007c0c */ /* 0x000fe2000bf05070 */
[----:B------:R-:W-:Y:S01]  /*5240*/  BSSY B0, `(.L_x_88) ;  /* 0x0000016000007945 */ /* 0x000fe20003800000 */
[----:B------:R-:W-:Y:S02]  /*5250*/  FSETP.NEU.AND P2, PT, R81, RZ, PT ;  /* 0x000000ff5100720b */ /* 0x000fe40003f4d000 */
[----:B------:R-:W-:Y:S02]  /*5260*/  CS2R R94, SRZ ;  /* 0x00000000005e7805 */ /* 0x000fe4000001ff00 */
[----:B------:R-:W-:Y:S02]  /*5270*/  ISETP.NE.AND.EX P0, PT, RZ, UR39, PT, P0 ;  /* 0x00000027ff007c0c */ /* 0x000fe4000bf05300 */
[----:B------:R-:W-:Y:S02]  /*5280*/  CS2R R92, SRZ ;  /* 0x00000000005c7805 */ /* 0x000fe4000001ff00 */
[----:B------:R-:W-:Y:S02]  /*5290*/  LOP3.LUT P1, RZ, R164, 0xff, RZ, 0xc0, !PT ;  /* 0x000000ffa4ff7812 */ /* 0x000fe4000782c0ff */
[----:B------:R-:W-:Y:S02]  /*52a0*/  CS2R R98, SRZ ;  /* 0x0000000000627805 */ /* 0x000fe4000001ff00 */
[----:B------:R-:W-:Y:S02]  /*52b0*/  SEL R0, RZ, 0xffffffff, P2 ;  /* 0xffffffffff007807 */ /* 0x000fe40001000000 */
[----:B------:R-:W-:Y:S02]  /*52c0*/  CS2R R96, SRZ ;  /* 0x0000000000607805 */ /* 0x000fe4000001ff00 */
[----:B------:R-:W-:Y:S02]  /*52d0*/  SEL R3, RZ, 0xffffffff, P0 ;  /* 0xffffffffff037807 */ /* 0x000fe40000000000 */
[----:B------:R-:W-:Y:S02]  /*52e0*/  CS2R R90, SRZ ;  /* 0x00000000005a7805 */ /* 0x000fe4000001ff00 */
[----:B------:R-:W-:Y:S02]  /*52f0*/  CS2R R88, SRZ ;  /* 0x0000000000587805 */ /* 0x000fe4000001ff00 */
[----:B------:R-:W-:Y:S02]  /*5300*/  CS2R R86, SRZ ;  /* 0x0000000000567805 */ /* 0x000fe4000001ff00 */
[----:B------:R-:W-:Y:S02]  /*5310*/  @P3 SEL R0, R3, R0, !P1 ;  /* 0x0000000003003207 */ /* 0x000fe40004800000 */
[----:B------:R-:W-:Y:S02]  /*5320*/  CS2R R84, SRZ ;  /* 0x0000000000547805 */ /* 0x000fe4000001ff00 */
[----:B------:R-:W-:Y:S04]  /*5330*/  LOP3.LUT R0, R0, 0x1, RZ, 0xc0, !PT ;  /* 0x0000000100007812 */ /* 0x000fe800078ec0ff */
[----:B------:R-:W-:Y:S01]  /*5340*/  ISETP.NE.U32.AND P0, PT, R0, 0x1, PT ;  /* 0x000000010000780c */ /* 0x000fe20003f05070 */
[----:B------:R-:W-:Y:S01]  /*5350*/  @!UPT UIADD3 URZ, UPT, UPT, URZ, URZ, URZ ;  /* 0x000000fffffff290 */ /* 0x000fe2000fffe0ff */
[----:B------:R-:W-:Y:S11]  /*5360*/  @!P5 BRA `(.L_x_89) ;  /* 0x00000000000cd947 */ /* 0x000ff60003800000 */
[----:B------:R-:W-:Y:S04]  /*5370*/  SHF.L.U32 R3, R173, 0x1f, RZ ;  /* 0x0000001fad037819 */ /* 0x000fe800000006ff */
[----:B------:R-:W1:Y:S02]  /*5380*/  SYNCS.PHASECHK.TRANS64.TRYWAIT P1, [UR43+0x60], R3 ;  /* 0x00006003ff0075a7 */ /* 0x000e64000802112b */
[----:B-1----:R-:W-:Y:S05]  /*5390*/  @!P1 BRA `(.L_x_90) ;  /* 0x0000001c00909947 */ /* 0x002fea0003800000 */
.L_x_89:
[----:B------:R-:W-:Y:S05]  /*53a0*/  BSYNC B0 ;  /* 0x0000000000007941 */ /* 0x000fea0003800000 */
.L_x_88:
[----:B------:R2:W4:Y:S01]  /*53b0*/  @P0 LDS.128 R92, [R168+UR43+0x200] ;  /* 0x0002002ba85c0984 */ /* 0x0005220008000c00 */
[----:B------:R-:W-:Y:S01]  /*53c0*/  UIADD3 UR4, UPT, UPT, UR43, 0x68, URZ ;  /* 0x000000682b047890 */ /* 0x000fe2000fffe0ff */
[----:B------:R-:W-:Y:S02]  /*53d0*/  LOP3.LUT R173, R173, 0x1, RZ, 0x3c, !PT ;  /* 0x00000001adad7812 */ /* 0x000fe400078e3cff */
[----:B------:R2:W1:Y:S01]  /*53e0*/  @P0 LDS.128 R96, [R178+0x10] ;  /* 0x00001000b2600984 */ /* 0x0004620000000c00 */
[----:B------:R-:W-:Y:S03]  /*53f0*/  UPRMT UR4, UR37, 0x654, UR4 ;  /* 0x0000065425047896 */ /* 0x000fe60008000004 */
[----:B------:R2:W1:Y:S04]  /*5400*/  @P0 LDS.128 R88, [R177+0x20] ;  /* 0x00002000b1580984 */ /* 0x0004680000000c00 */
[----:B------:R2:W1:Y:S01]  /*5410*/  @P0 LDS.128 R84, [R176+0x30] ;  /* 0x00003000b0540984 */ /* 0x0004620000000c00 */
[----:B------:R-:W-:Y:S01]  /*5420*/  @!PT LDS RZ, [RZ] ;  /* 0x00000000fffff984 */ /* 0x000fe20000000800 */
[----:B------:R-:W-:Y:S01]  /*5430*/  @!PT LDS RZ, [RZ] ;  /* 0x00000000fffff984 */ /* 0x000fe20000000800 */
[----:B------:R-:W-:Y:S01]  /*5440*/  @!PT LDS RZ, [RZ] ;  /* 0x00000000fffff984 */ /* 0x000fe20000000800 */
[----:B------:R-:W-:Y:S01]  /*5450*/  @!PT LDS RZ, [RZ] ;  /* 0x00000000fffff984 */ /* 0x000fe20000000800 */
[----:B------:R5:W-:Y:S06]  /*5460*/  MEMBAR.ALL.CTA ;  /* 0x0000000000007992 */ /* 0x000bec0000008000 */
[----:B-----5:R-:W5:Y:S02]  /*5470*/  FENCE.VIEW.ASYNC.S ;  /* 0x00000000000073c6 */ /* 0x020f640000000000 */
[----:B-----5:R-:W-:Y:S01]  /*5480*/  SYNCS.ARRIVE.TRANS64.RED.A1T0 RZ, [UR4], RZ ;  /* 0x000000ffffff79a7 */ /* 0x020fe20008100404 */
.L_x_87:
[----:B------:R-:W-:Y:S05]  /*5490*/  BSYNC B1 ;  /* 0x0000000000017941 */ /* 0x000fea0003800000 */
.L_x_86:
[----:B-1----:R-:W-:Y:S04]  /*54a0*/  SHF.R.U32.HI R0, RZ, 0x15, R64 ;  /* 0x00000015ff007819 */ /* 0x002fe80000011640 */
[----:B------:R-:W-:Y:S01]  /*54b0*/  LOP3.LUT P0, RZ, R0, 0x3, R169, 0x48, !PT ;  /* 0x0000000300ff7812 */ /* 0x000fe200078048a9 */
[----:B------:R-:W-:Y:S01]  /*54c0*/  @!UPT UIADD3 URZ, UPT, UPT, URZ, URZ, URZ ;  /* 0x000000fffffff290 */ /* 0x000fe2000fffe0ff */
[----:B------:R-:W-:Y:S11]  /*54d0*/  @P4 BRA `(.L_x_91) ;  /* 0x0000000000084947 */ /* 0x000ff60003800000 */
[----:B------:R-:W1:Y:S02]  /*54e0*/  SYNCS.PHASECHK.TRANS64.TRYWAIT P1, [R156+URZ+0xa0], R5 ;  /* 0x0000a0059c0075a7 */ /* 0x000e6400080211ff */
[----:B-1----:R-:W-:Y:S05]  /*54f0*/  @!P1 BRA `(.L_x_92) ;  /* 0x0000001c00509947 */ /* 0x002fea0003800000 */
.L_x_91:
[----:B------:R-:W-:Y:S05]  /*5500*/  @!P0 BRA `(.L_x_93) ;  /* 0x0000000000408947 */ /* 0x000fea0003800000 */
[----:B------:R-:W1:Y:S01]  /*5510*/  LDCU.64 UR8, c[0x4][0x70] ;  /* 0x01000e00ff0877ac */ /* 0x000e620008000a00 */
[----:B------:R-:W-:Y:S01]  /*5520*/  MOV R3, 0x0 ;  /* 0x0000000000037802 */ /* 0x000fe20000000f00 */
[----:B------:R-:W-:Y:S02]  /*5530*/  HFMA2 R12, -RZ, RZ, 0, 5.9604644775390625e-08 ;  /* 0x00000001ff0c7431 */ /* 0x000fe400000001ff */
[----:B------:R-:W-:Y:S02]  /*5540*/  IMAD.MOV.U32 R8, RZ, RZ, 0x192 ;  /* 0x00000192ff087424 */ /* 0x000fe400078e00ff */
[----:B------:R-:W-:Y:S01]  /*5550*/  IMAD.MOV.U32 R13, RZ, RZ, RZ ;  /* 0x000000ffff0d7224 */ /* 0x000fe200078e00ff */
[----:B------:R-:W5:Y:S01]  /*5560*/  LDCU.64 UR6, c[0x4][0x78] ;  /* 0x01000f00ff0677ac */ /* 0x000f620008000a00 */
[----:B------:R-:W2:Y:S01]  /*5570*/  LDC.64 R2, c[0x4][R3] ;  /* 0x0100000003027b82 */ /* 0x000ea20000000a00 */
[----:B------:R-:W3:Y:S01]  /*5580*/  LDCU.64 UR4, c[0x4][0x10] ;  /* 0x01000200ff0477ac */ /* 0x000ee20008000a00 */
[----:B-1----:R-:W-:Y:S01]  /*5590*/  MOV R5, UR9 ;  /* 0x0000000900057c02 */ /* 0x002fe20008000f00 */
[----:B------:R-:W-:Y:S01]  /*55a0*/  IMAD.U32 R4, RZ, RZ, UR8 ;  /* 0x00000008ff047e24 */ /* 0x000fe2000f8e00ff */
[----:B-----5:R-:W-:Y:S01]  /*55b0*/  MOV R7, UR7 ;  /* 0x0000000700077c02 */ /* 0x020fe20008000f00 */
[----:B------:R-:W-:Y:S01]  /*55c0*/  IMAD.U32 R6, RZ, RZ, UR6 ;  /* 0x00000006ff067e24 */ /* 0x000fe2000f8e00ff */
[----:B---3--:R-:W-:Y:S01]  /*55d0*/  MOV R11, UR5 ;  /* 0x00000005000b7c02 */ /* 0x008fe20008000f00 */
[----:B------:R-:W-:Y:S02]  /*55e0*/  IMAD.U32 R10, RZ, RZ, UR4 ;  /* 0x00000004ff0a7e24 */ /* 0x000fe4000f8e00ff */
[----:B------:R-:W-:Y:S07]  /*55f0*/  LEPC R20, `(.L_x_93) ;  /* 0x000000001014794e */ /* 0x000fee0000000000 */
[----:B--2-4-:R-:W-:Y:S05]  /*5600*/  CALL.ABS.NOINC R2 ;  /* 0x0000000002007343 */ /* 0x014fea0003c00000 */
.L_x_93:
[----:B------:R-:W-:Y:S01]  /*5610*/  LOP3.LUT P0, RZ, R166, 0x60, RZ, 0xc0, !PT ;  /* 0x00000060a6ff7812 */ /* 0x000fe2000780c0ff */
[----:B------:R-:W-:Y:S05]  /*5620*/  WARPSYNC.ALL ;  /* 0x0000000000007948 */ /* 0x000fea0003800000 */
[----:B------:R-:W-:Y:S01]  /*5630*/  R2UR UR4, R64 ;  /* 0x00000000400472ca */ /* 0x000fe200000e0000 */
[----:B------:R-:W-:Y:S01]  /*5640*/  BSSY.RECONVERGENT B0, `(.L_x_94) ;  /* 0x0000121000007945 */ /* 0x000fe20003800200 */
[-C--:B----4-:R-:W-:Y:S02]  /*5650*/  F2FP.F16.E5M2.UNPACK_B R82, R92.reuse ;  /* 0x0000005cff52723e */ /* 0x090fe400020004ff */
[----:B------:R-:W-:Y:S02]  /*5660*/  F2FP.F16.E5M2.UNPACK_B R109, R92.H1 ;  /* 0x0000005cff6d723e */ /* 0x000fe400030004ff */
[-C--:B------:R-:W-:Y:S01]  /*5670*/  F2FP.F16.E5M2.UNPACK_B R107, R93.reuse ;  /* 0x0000005dff6b723e */ /* 0x080fe200020004ff */
[--C-:B------:R-:W-:Y:S01]  /*5680*/  HADD2.F32 R80, -RZ, R82.reuse.H0_H0 ;  /* 0x20000052ff507230 */ /* 0x100fe20000004100 */
[----:B------:R-:W-:Y:S01]  /*5690*/  F2FP.F16.E5M2.UNPACK_B R105, R93.H1 ;  /* 0x0000005dff69723e */ /* 0x000fe200030004ff */
[----:B------:R-:W-:Y:S01]  /*56a0*/  HADD2.F32 R82, -RZ, R82.H1_H1 ;  /* 0x30000052ff527230 */ /* 0x000fe20000004100 */
[-C--:B------:R-:W-:Y:S01]  /*56b0*/  F2FP.F16.E5M2.UNPACK_B R130, R84.reuse ;  /* 0x00000054ff82723e */ /* 0x080fe200020004ff */
[--C-:B------:R-:W-:Y:S01]  /*56c0*/  HADD2.F32 R83, -RZ, R109.reuse.H0_H0 ;  /* 0x2000006dff537230 */ /* 0x100fe20000004100 */
[----:B------:R-:W-:Y:S01]  /*56d0*/  F2FP.F16.E5M2.UNPACK_B R132, R84.H1 ;  /* 0x00000054ff84723e */ /* 0x000fe200030004ff */
[----:B------:R-:W3:Y:S01]  /*56e0*/  LDTM.x64 R4, tmem[UR4] ;  /* 0x00000004000479ee */ /* 0x000ee20008340000 */
[----:B------:R-:W-:Y:S01]  /*56f0*/  NOP ;  /* 0x0000000000007918 */ /* 0x000fe20000000000 */
[----:B------:R-:W-:Y:S01]  /*5700*/  R2UR UR5, R156 ;  /* 0x000000009c0572ca */ /* 0x000fe200000e0000 */
[--C-:B------:R-:W-:Y:S01]  /*5710*/  HADD2.F32 R129, -RZ, R130.reuse.H0_H0 ;  /* 0x20000082ff817230 */ /* 0x100fe20000004100 */
[----:B------:R-:W-:Y:S01]  /*5720*/  F2FP.F16.E5M2.UNPACK_B R93, R94 ;  /* 0x0000005eff5d723e */ /* 0x000fe200020004ff */
[----:B------:R-:W-:Y:S01]  /*5730*/  HADD2.F32 R130, -RZ, R130.H1_H1 ;  /* 0x30000082ff827230 */ /* 0x000fe20000004100 */
[-C--:B------:R-:W-:Y:S01]  /*5740*/  F2FP.F16.E5M2.UNPACK_B R134, R85.reuse ;  /* 0x00000055ff86723e */ /* 0x080fe200020004ff */
[----:B------:R-:W-:Y:S01]  /*5750*/  HADD2.F32 R84, -RZ, R109.H1_H1 ;  /* 0x3000006dff547230 */ /* 0x000fe20000004100 */
[----:B------:R-:W-:Y:S01]  /*5760*/  F2FP.F16.E5M2.UNPACK_B R136, R85.H1 ;  /* 0x00000055ff88723e */ /* 0x000fe200030004ff */
[--C-:B------:R-:W-:Y:S01]  /*5770*/  HADD2.F32 R85, -RZ, R107.reuse.H0_H0 ;  /* 0x2000006bff557230 */ /* 0x100fe20000004100 */
[-C--:B------:R-:W-:Y:S01]  /*5780*/  F2FP.F16.E5M2.UNPACK_B R138, R86.reuse ;  /* 0x00000056ff8a723e */ /* 0x080fe200020004ff */
[--C-:B------:R-:W-:Y:S01]  /*5790*/  HADD2.F32 R133, -RZ, R134.reuse.H0_H0 ;  /* 0x20000086ff857230 */ /* 0x100fe20000004100 */
[----:B------:R-:W-:Y:S01]  /*57a0*/  F2FP.F16.E5M2.UNPACK_B R140, R86.H1 ;  /* 0x00000056ff8c723e */ /* 0x000fe200030004ff */
[----:B------:R-:W-:Y:S01]  /*57b0*/  HADD2.F32 R86, -RZ, R107.H1_H1 ;  /* 0x3000006bff567230 */ /* 0x000fe20000004100 */
[----:B------:R-:W-:Y:S01]  /*57c0*/  F2FP.F16.E5M2.UNPACK_B R142, R87 ;  /* 0x00000057ff8e723e */ /* 0x000fe200020004ff */
[----:B------:R-:W-:Y:S01]  /*57d0*/  UIADD3 UR5, UPT, UPT, UR5, 0xc0, URZ ;  /* 0x000000c005057890 */ /* 0x000fe2000fffe0ff */
[----:B------:R-:W-:Y:S01]  /*57e0*/  HADD2.F32 R134, -RZ, R134.H1_H1 ;  /* 0x30000086ff867230 */ /* 0x000fe20000004100 */
[----:B------:R-:W-:Y:S01]  /*57f0*/  F2FP.F16.E5M2.UNPACK_B R114, R88 ;  /* 0x00000058ff72723e */ /* 0x000fe200020004ff */
[--C-:B------:R-:W-:Y:S01]  /*5800*/  HADD2.F32 R137, -RZ, R138.reuse.H0_H0 ;  /* 0x2000008aff897230 */ /* 0x100fe20000004100 */
[----:B------:R-:W-:Y:S01]  /*5810*/  UPRMT UR5, UR37, 0x654, UR5 ;  /* 0x0000065425057896 */ /* 0x000fe20008000005 */
[----:B------:R-:W-:Y:S01]  /*5820*/  HADD2.F32 R138, -RZ, R138.H1_H1 ;  /* 0x3000008aff8a7230 */ /* 0x000fe20000004100 */
[-C--:B------:R-:W-:Y:S01]  /*5830*/  F2FP.F16.E5M2.UNPACK_B R118, R89.reuse ;  /* 0x00000059ff76723e */ /* 0x080fe200020004ff */
[--C-:B------:R-:W-:Y:S01]  /*5840*/  HADD2.F32 R113, -RZ, R114.reuse.H0_H0 ;  /* 0x20000072ff717230 */ /* 0x100fe20000004100 */
[----:B------:R-:W-:Y:S01]  /*5850*/  F2FP.F16.E5M2.UNPACK_B R120, R89.H1 ;  /* 0x00000059ff78723e */ /* 0x000fe200030004ff */
[C---:B---3--:R-:W-:Y:S01]  /*5860*/  FMUL R4, R78.reuse, R4 ;  /* 0x000000044e047220 */ /* 0x048fe20000400000 */
[C---:B------:R-:W-:Y:S01]  /*5870*/  FMUL R5, R78.reuse, R5 ;  /* 0x000000054e057220 */ /* 0x040fe20000400000 */
[C---:B------:R-:W-:Y:S01]  /*5880*/  FMUL R8, R78.reuse, R8 ;  /* 0x000000084e087220 */ /* 0x040fe20000400000 */
[C---:B------:R-:W-:Y:S01]  /*5890*/  FMUL R9, R78.reuse, R9 ;  /* 0x000000094e097220 */ /* 0x040fe20000400000 */
[----:B------:R-:W-:Y:S01]  /*58a0*/  SYNCS.ARRIVE.TRANS64.RED.A1T0 RZ, [UR5], RZ ;  /* 0x000000ffffff79a7 */ /* 0x000fe20008100405 */
[C---:B------:R-:W-:Y:S01]  /*58b0*/  FFMA R4, R81.reuse, R80, R4 ;  /* 0x0000005051047223 */ /* 0x040fe20000000004 */
[C---:B------:R-:W-:Y:S01]  /*58c0*/  FFMA R5, R81.reuse, R82, R5 ;  /* 0x0000005251057223 */ /* 0x040fe20000000005 */
[----:B------:R-:W-:Y:S02]  /*58d0*/  HADD2.F32 R89, -RZ, R93.H0_H0 ;  /* 0x2000005dff597230 */ /* 0x000fe40000004100 */
[C---:B------:R-:W-:Y:S01]  /*58e0*/  FMUL R12, R78.reuse, R12 ;  /* 0x0000000c4e0c7220 */ /* 0x040fe20000400000 */
        /* <DEDUP_REMOVED lines=11> */
[----:B------:R-:W-:Y:S02]  /*59a0*/  HADD2.F32 R114, -RZ, R114.H1_H1 ;  /* 0x30000072ff727230 */ /* 0x000fe40000004100 */
[C---:B------:R-:W-:Y:S01]  /*59b0*/  FMUL R32, R78.reuse, R36 ;  /* 0x000000244e207220 */ /* 0x040fe20000400000 */
[C---:B------:R-:W-:Y:S01]  /*59c0*/  FMUL R33, R78.reuse, R37 ;  /* 0x000000254e217220 */ /* 0x040fe20000400000 */
[--C-:B------:R-:W-:Y:S02]  /*59d0*/  HADD2.F32 R117, -RZ, R118.reuse.H0_H0 ;  /* 0x20000076ff757230 */ /* 0x100fe40000004100 */
[C---:B------:R-:W-:Y:S01]  /*59e0*/  FMUL R36, R78.reuse, R40 ;  /* 0x000000284e247220 */ /* 0x040fe20000400000 */
[----:B------:R-:W-:Y:S02]  /*59f0*/  HADD2.F32 R118, -RZ, R118.H1_H1 ;  /* 0x30000076ff767230 */ /* 0x000fe40000004100 */
        /* <DEDUP_REMOVED lines=8> */
[----:B------:R-:W-:Y:S01]  /*5a80*/  F2FP.F16.E5M2.UNPACK_B R92, R94.H1 ;  /* 0x0000005eff5c723e */ /* 0x000fe200030004ff */
[C---:B------:R-:W-:Y:S01]  /*5a90*/  FMUL R53, R78.reuse, R57 ;  /* 0x000000394e357220 */ /* 0x040fe20000400000 */
[C---:B------:R-:W-:Y:S01]  /*5aa0*/  FMUL R56, R78.reuse, R60 ;  /* 0x0000003c4e387220 */ /* 0x040fe20000400000 */
[----:B------:R-:W-:Y:S01]  /*5ab0*/  F2FP.F16.E5M2.UNPACK_B R141, R87.H1 ;  /* 0x00000057ff8d723e */ /* 0x000fe200030004ff */
[C---:B------:R-:W-:Y:S01]  /*5ac0*/  FMUL R57, R78.reuse, R61 ;  /* 0x0000003d4e397220 */ /* 0x040fe20000400000 */
[----:B------:R-:W-:Y:S02]  /*5ad0*/  HADD2.F32 R80, -RZ, R142.H1_H1 ;  /* 0x3000008eff507230 */ /* 0x000fe40000004100 */
[C---:B------:R-:W-:Y:S01]  /*5ae0*/  FMUL R60, R78.reuse, R64 ;  /* 0x000000404e3c7220 */ /* 0x040fe20000400000 */
[----:B------:R-:W-:Y:S01]  /*5af0*/  F2FP.F16.E5M2.UNPACK_B R116, R88.H1 ;  /* 0x00000058ff74723e */ /* 0x000fe200030004ff */
[C---:B------:R-:W-:Y:S01]  /*5b00*/  FMUL R61, R78.reuse, R65 ;  /* 0x000000414e3d7220 */ /* 0x040fe20000400000 */
[C---:B------:R-:W-:Y:S01]  /*5b10*/  FMUL R6, R78.reuse, R6 ;  /* 0x000000064e067220 */ /* 0x040fe20000400000 */
[----:B------:R-:W-:Y:S01]  /*5b20*/  F2FP.F16.E5M2.UNPACK_B R94, R95 ;  /* 0x0000005fff5e723e */ /* 0x000fe200020004ff */
[C---:B------:R-:W-:Y:S01]  /*5b30*/  FMUL R7, R78.reuse, R7 ;  /* 0x000000074e077220 */ /* 0x040fe20000400000 */
[--C-:B------:R-:W-:Y:S02]  /*5b40*/  HADD2.F32 R87, -RZ, R105.reuse.H0_H0 ;  /* 0x20000069ff577230 */ /* 0x100fe40000004100 */
[C---:B------:R-:W-:Y:S01]  /*5b50*/  FFMA R6, R81.reuse, R83, R6 ;  /* 0x0000005351067223 */ /* 0x040fe20000000006 */
[----:B------:R-:W-:Y:S01]  /*5b60*/  F2FP.F16.E5M2.UNPACK_B R122, R90 ;  /* 0x0000005aff7a723e */ /* 0x000fe200020004ff */
[C---:B------:R-:W-:Y:S01]  /*5b70*/  FFMA R7, R81.reuse, R84, R7 ;  /* 0x0000005451077223 */ /* 0x040fe20000000007 */
[C---:B------:R-:W-:Y:S01]  /*5b80*/  FFMA R8, R81.reuse, R85, R8 ;  /* 0x0000005551087223 */ /* 0x040fe20000000008 */
[----:B------:R-:W-:Y:S01]  /*5b90*/  F2FP.F16.E5M2.UNPACK_B R124, R90.H1 ;  /* 0x0000005aff7c723e */ /* 0x000fe200030004ff */
[----:B------:R-:W-:Y:S02]  /*5ba0*/  HADD2.F32 R88, -RZ, R105.H1_H1 ;  /* 0x30000069ff587230 */ /* 0x000fe40000004100 */
[----:B------:R-:W-:Y:S01]  /*5bb0*/  FFMA R9, R81, R86, R9 ;  /* 0x0000005651097223 */ /* 0x000fe20000000009 */
[----:B------:R-:W-:Y:S01]  /*5bc0*/  F2FP.SATFINITE.E5M2.F32.PACK_AB_MERGE_C R156, R7, R6, RZ ;  /* 0x00000006079c723e */ /* 0x000fe200048060ff */
[----:B------:R-:W-:Y:S02]  /*5bd0*/  HADD2.F32 R90, -RZ, R93.H1_H1 ;  /* 0x3000005dff5a7230 */ /* 0x000fe40000004100 */
[C---:B------:R-:W-:Y:S01]  /*5be0*/  FMUL R10, R78.reuse, R10 ;  /* 0x0000000a4e0a7220 */ /* 0x040fe20000400000 */
[--C-:B------:R-:W-:Y:S01]  /*5bf0*/  HADD2.F32 R93, -RZ, R94.reuse.H0_H0 ;  /* 0x2000005eff5d7230 */ /* 0x100fe20000004100 */
[----:B------:R-:W-:Y:S01]  /*5c00*/  F2FP.SATFINITE.E5M2.F32.PACK_AB_MERGE_C R156, R5, R4, R156 ;  /* 0x00000004059c723e */ /* 0x000fe2000480609c */
[----:B------:R-:W-:Y:S02]  /*5c10*/  HADD2.F32 R94, -RZ, R94.H1_H1 ;  /* 0x3000005eff5e7230 */ /* 0x000fe40000004100 */
[C---:B------:R-:W-:Y:S01]  /*5c20*/  FFMA R10, R81.reuse, R87, R10 ;  /* 0x00000057510a7223 */ /* 0x040fe2000000000a */
[--C-:B------:R-:W-:Y:S02]  /*5c30*/  HADD2.F32 R121, -RZ, R122.reuse.H0_H0 ;  /* 0x2000007aff797230 */ /* 0x100fe40000004100 */
[C---:B------:R-:W-:Y:S01]  /*5c40*/  FMUL R11, R78.reuse, R11 ;  /* 0x0000000b4e0b7220 */ /* 0x040fe20000400000 */
[----:B------:R-:W-:Y:S01]  /*5c50*/  F2FP.F16.E5M2.UNPACK_B R126, R91 ;  /* 0x0000005bff7e723e */ /* 0x000fe200020004ff */
[----:B------:R-:W-:Y:S01]  /*5c60*/  HADD2.F32 R122, -RZ, R122.H1_H1 ;  /* 0x3000007aff7a7230 */ /* 0x000fe20000004100 */
[----:B------:R-:W-:Y:S01]  /*5c70*/  F2FP.F16.E5M2.UNPACK_B R103, R95.H1 ;  /* 0x0000005fff67723e */ /* 0x000fe200030004ff */
[C---:B------:R-:W-:Y:S01]  /*5c80*/  FFMA R11, R81.reuse, R88, R11 ;  /* 0x00000058510b7223 */ /* 0x040fe2000000000b */
[----:B------:R-:W-:Y:S01]  /*5c90*/  F2FP.F16.E5M2.UNPACK_B R128, R91.H1 ;  /* 0x0000005bff80723e */ /* 0x000fe200030004ff */
[----:B------:R-:W-:Y:S02]  /*5ca0*/  HADD2.F32 R91, -RZ, R92.H0_H0 ;  /* 0x2000005cff5b7230 */ /* 0x000fe40000004100 */
[C---:B------:R-:W-:Y:S01]  /*5cb0*/  FFMA R12, R81.reuse, R89, R12 ;  /* 0x00000059510c7223 */ /* 0x040fe2000000000c */
[----:B------:R-:W-:Y:S01]  /*5cc0*/  FFMA R13, R81, R90, R13 ;  /* 0x0000005a510d7223 */ /* 0x000fe2000000000d */
[----:B------:R-:W-:Y:S01]  /*5cd0*/  F2FP.SATFINITE.E5M2.F32.PACK_AB_MERGE_C R157, R11, R10, RZ ;  /* 0x0000000a0b9d723e */ /* 0x000fe200048060ff */
[--C-:B------:R-:W-:Y:S01]  /*5ce0*/  HADD2.F32 R125, -RZ, R126.reuse.H0_H0 ;  /* 0x2000007eff7d7230 */ /* 0x100fe20000004100 */
[----:B------:R-:W-:Y:S01]  /*5cf0*/  F2FP.F16.E5M2.UNPACK_B R101, R96 ;  /* 0x00000060ff65723e */ /* 0x000fe200020004ff */
[----:B------:R-:W-:Y:S01]  /*5d00*/  HADD2.F32 R126, -RZ, R126.H1_H1 ;  /* 0x3000007eff7e7230 */ /* 0x000fe20000004100 */
[----:B------:R-:W-:Y:S01]  /*5d10*/  F2FP.SATFINITE.E5M2.F32.PACK_AB_MERGE_C R157, R9, R8, R157 ;  /* 0x00000008099d723e */ /* 0x000fe2000480609d */
[----:B------:R-:W-:Y:S02]  /*5d20*/  HADD2.F32 R83, -RZ, R142.H0_H0 ;  /* 0x2000008eff537230 */ /* 0x000fe40000004100 */
[C---:B------:R-:W-:Y:S01]  /*5d30*/  FMUL R14, R78.reuse, R14 ;  /* 0x0000000e4e0e7220 */ /* 0x040fe20000400000 */
[----:B------:R-:W-:Y:S02]  /*5d40*/  HADD2.F32 R92, -RZ, R92.H1_H1 ;  /* 0x3000005cff5c7230 */ /* 0x000fe40000004100 */
[C---:B------:R-:W-:Y:S01]  /*5d50*/  FMUL R15, R78.reuse, R15 ;  /* 0x0000000f4e0f7220 */ /* 0x040fe20000400000 */
[----:B------:R-:W-:Y:S01]  /*5d60*/  F2FP.F16.E5M2.UNPACK_B R100, R96.H1 ;  /* 0x00000060ff64723e */ /* 0x000fe200030004ff */
[--C-:B------:R-:W-:Y:S02]  /*5d70*/  HADD2.F32 R95, -RZ, R103.reuse.H0_H0 ;  /* 0x20000067ff5f7230 */ /* 0x100fe40000004100 */
[C---:B------:R-:W-:Y:S01]  /*5d80*/  FFMA R14, R81.reuse, R91, R14 ;  /* 0x0000005b510e7223 */ /* 0x040fe2000000000e */
[C---:B------:R-:W-:Y:S01]  /*5d90*/  FFMA R15, R81.reuse, R92, R15 ;  /* 0x0000005c510f7223 */ /* 0x040fe2000000000f */
[C---:B------:R-:W-:Y:S01]  /*5da0*/  FFMA R16, R81.reuse, R93, R16 ;  /* 0x0000005d51107223 */ /* 0x040fe20000000010 */
[----:B------:R-:W-:Y:S01]  /*5db0*/  FFMA R17, R81, R94, R17 ;  /* 0x0000005e51117223 */ /* 0x000fe20000000011 */
[-C--:B------:R-:W-:Y:S01]  /*5dc0*/  F2FP.F16.E5M2.UNPACK_B R102, R97.reuse ;  /* 0x00000061ff66723e */ /* 0x080fe200020004ff */
[----:B------:R-:W-:Y:S01]  /*5dd0*/  HADD2.F32 R96, -RZ, R103.H1_H1 ;  /* 0x30000067ff607230 */ /* 0x000fe20000004100 */
[----:B------:R-:W-:Y:S01]  /*5de0*/  F2FP.SATFINITE.E5M2.F32.PACK_AB_MERGE_C R158, R15, R14, RZ ;  /* 0x0000000e0f9e723e */ /* 0x000fe200048060ff */
[C---:B------:R-:W-:Y:S01]  /*5df0*/  FMUL R18, R78.reuse, R18 ;  /* 0x000000124e127220 */ /* 0x040fe20000400000 */
[----:B------:R-:W-:Y:S01]  /*5e00*/  F2FP.F16.E5M2.UNPACK_B R104, R97.H1 ;  /* 0x00000061ff68723e */ /* 0x000fe200030004ff */
[--C-:B------:R-:W-:Y:S01]  /*5e10*/  HADD2.F32 R97, -RZ, R101.reuse.H0_H0 ;  /* 0x20000065ff617230 */ /* 0x100fe20000004100 */
[----:B------:R-:W-:Y:S01]  /*5e20*/  F2FP.SATFINITE.E5M2.F32.PACK_AB_MERGE_C R158, R13, R12, R158 ;  /* 0x0000000c0d9e723e */ /* 0x000fe2000480609e */
[C---:B------:R-:W-:Y:S01]  /*5e30*/  FFMA R18, R81.reuse, R95, R18 ;  /* 0x0000005f51127223 */ /* 0x040fe20000000012 */
[----:B------:R-:W-:Y:S01]  /*5e40*/  F2FP.F16.E5M2.UNPACK_B R110, R99 ;  /* 0x00000063ff6e723e */ /* 0x000fe200020004ff */
[C---:B------:R-:W-:Y:S01]  /*5e50*/  FMUL R19, R78.reuse, R19 ;  /* 0x000000134e137220 */ /* 0x040fe20000400000 */
[----:B------:R-:W-:Y:S01]  /*5e60*/  F2FP.F16.E5M2.UNPACK_B R112, R99.H1 ;  /* 0x00000063ff70723e */ /* 0x000fe200030004ff */
[----:B------:R-:W-:Y:S01]  /*5e70*/  HADD2.F32 R99, -RZ, R101.H1_H1 ;  /* 0x30000065ff637230 */ /* 0x000fe20000004100 */
[-C--:B------:R-:W-:Y:S01]  /*5e80*/  F2FP.F16.E5M2.UNPACK_B R106, R98.reuse ;  /* 0x00000062ff6a723e */ /* 0x080fe200020004ff */
[----:B------:R-:W-:Y:S01]  /*5e90*/  HADD2.F32 R101, -RZ, R102.H0_H0 ;  /* 0x20000066ff657230 */ /* 0x000fe20000004100 */
[----:B------:R-:W-:Y:S01]  /*5ea0*/  F2FP.F16.E5M2.UNPACK_B R108, R98.H1 ;  /* 0x00000062ff6c723e */ /* 0x000fe200030004ff */
[----:B------:R-:W-:Y:S02]  /*5eb0*/  HADD2.F32 R98, -RZ, R100.H0_H0 ;  /* 0x20000064ff627230 */ /* 0x000fe40000004100 */
[C---:B------:R-:W-:Y:S01]  /*5ec0*/  FFMA R19, R81.reuse, R96, R19 ;  /* 0x0000006051137223 */ /* 0x040fe20000000013 */
[C---:B------:R-:W-:Y:S01]  /*5ed0*/  FFMA R0, R81.reuse, R97, R0 ;  /* 0x0000006151007223 */ /* 0x040fe20000000000 */
[----:B------:R-:W-:Y:S01]  /*5ee0*/  FFMA R2, R81, R99, R2 ;  /* 0x0000006351027223 */ /* 0x000fe20000000002 */
[----:B------:R-:W-:Y:S02]  /*5ef0*/  HADD2.F32 R102, -RZ, R102.H1_H1 ;  /* 0x30000066ff667230 */ /* 0x000fe40000004100 */
[C---:B------:R-:W-:Y:S01]  /*5f00*/  FMUL R3, R78.reuse, R22 ;  /* 0x000000164e037220 */ /* 0x040fe20000400000 */
[----:B------:R-:W-:Y:S01]  /*5f10*/  HADD2.F32 R100, -RZ, R100.H1_H1 ;  /* 0x30000064ff647230 */ /* 0x000fe20000004100 */
[----:B------:R-:W-:Y:S01]  /*5f20*/  F2FP.SATFINITE.E5M2.F32.PACK_AB_MERGE_C R159, R19, R18, RZ ;  /* 0x00000012139f723e */ /* 0x000fe200048060ff */
[--C-:B------:R-:W-:Y:S02]  /*5f30*/  HADD2.F32 R105, -RZ, R106.reuse.H0_H0 ;  /* 0x2000006aff697230 */ /* 0x100fe40000004100 */
[----:B------:R-:W-:Y:S01]  /*5f40*/  FFMA R3, R81, R98, R3 ;  /* 0x0000006251037223 */ /* 0x000fe20000000003 */
[----:B------:R-:W-:Y:S01]  /*5f50*/  HADD2.F32 R106, -RZ, R106.H1_H1 ;  /* 0x3000006aff6a7230 */ /* 0x000fe20000004100 */
[----:B------:R-:W-:Y:S01]  /*5f60*/  F2FP.SATFINITE.E5M2.F32.PACK_AB_MERGE_C R159, R17, R16, R159 ;  /* 0x00000010119f723e */ /* 0x000fe2000480609f */
[----:B------:R-:W-:Y:S02]  /*5f70*/  HADD2.F32 R109, -RZ, R110.H0_H0 ;  /* 0x2000006eff6d7230 */ /* 0x000fe40000004100 */
[C---:B------:R-:W-:Y:S01]  /*5f80*/  FMUL R23, R78.reuse, R23 ;  /* 0x000000174e177220 */ /* 0x040fe20000400000 */
[--C-:B------:R-:W-:Y:S02]  /*5f90*/  HADD2.F32 R103, -RZ, R104.reuse.H0_H0 ;  /* 0x20000068ff677230 */ /* 0x100fe40000004100 */
[C---:B------:R-:W-:Y:S01]  /*5fa0*/  FMUL R22, R78.reuse, R26 ;  /* 0x0000001a4e167220 */ /* 0x040fe20000400000 */
[----:B------:R-:W-:Y:S01]  /*5fb0*/  HADD2.F32 R104, -RZ, R104.H1_H1 ;  /* 0x30000068ff687230 */ /* 0x000fe20000004100 */
[----:B------:R1:W-:Y:S01]  /*5fc0*/  STS.128 [R168+UR43+0x2200], R156 ;  /* 0x0022009ca8007988 */ /* 0x0003e20008000c2b */
[C---:B------:R-:W-:Y:S01]  /*5fd0*/  FFMA R23, R81.reuse, R100, R23 ;  /* 0x0000006451177223 */ /* 0x040fe20000000017 */
[C---:B------:R-:W-:Y:S01]  /*5fe0*/  FFMA R20, R81.reuse, R101, R20 ;  /* 0x0000006551147223 */ /* 0x040fe20000000014 */
[C---:B------:R-:W-:Y:S01]  /*5ff0*/  FFMA R21, R81.reuse, R102, R21 ;  /* 0x0000006651157223 */ /* 0x040fe20000000015 */
[----:B------:R-:W-:Y:S01]  /*6000*/  FFMA R22, R81, R103, R22 ;  /* 0x0000006751167223 */ /* 0x000fe20000000016 */
[----:B------:R-:W-:Y:S01]  /*6010*/  HADD2.F32 R110, -RZ, R110.H1_H1 ;  /* 0x3000006eff6e7230 */ /* 0x000fe20000004100 */
[----:B------:R-:W-:Y:S01]  /*6020*/  F2FP.SATFINITE.E5M2.F32.PACK_AB_MERGE_C R161, R23, R3, RZ ;  /* 0x0000000317a1723e */ /* 0x000fe200048060ff */
[C---:B------:R-:W-:Y:S01]  /*6030*/  FMUL R27, R78.reuse, R27 ;  /* 0x0000001b4e1b7220 */ /* 0x040fe20000400000 */
[--C-:B------:R-:W-:Y:S02]  /*6040*/  HADD2.F32 R107, -RZ, R108.reuse.H0_H0 ;  /* 0x2000006cff6b7230 */ /* 0x100fe40000004100 */
[----:B------:R-:W-:Y:S01]  /*6050*/  FMUL R26, R78, R30 ;  /* 0x0000001e4e1a7220 */ /* 0x000fe20000400000 */
[----:B------:R-:W-:Y:S01]  /*6060*/  HADD2.F32 R108, -RZ, R108.H1_H1 ;  /* 0x3000006cff6c7230 */ /* 0x000fe20000004100 */
[----:B------:R-:W-:Y:S01]  /*6070*/  F2FP.SATFINITE.E5M2.F32.PACK_AB_MERGE_C R160, R2, R0, R161 ;  /* 0x0000000002a0723e */ /* 0x000fe200048060a1 */
[C---:B------:R-:W-:Y:S01]  /*6080*/  FFMA R27, R81.reuse, R104, R27 ;  /* 0x00000068511b7223 */ /* 0x040fe2000000001b */
[C---:B------:R-:W-:Y:S01]  /*6090*/  FFMA R24, R81.reuse, R105, R24 ;  /* 0x0000006951187223 */ /* 0x040fe20000000018 */
[C---:B------:R-:W-:Y:S01]  /*60a0*/  FFMA R25, R81.reuse, R106, R25 ;  /* 0x0000006a51197223 */ /* 0x040fe20000000019 */
[----:B------:R-:W-:Y:S01]  /*60b0*/  FFMA R26, R81, R107, R26 ;  /* 0x0000006b511a7223 */ /* 0x000fe2000000001a */
[C---:B------:R-:W-:Y:S01]  /*60c0*/  FMUL R31, R78.reuse, R31 ;  /* 0x0000001f4e1f7220 */ /* 0x040fe20000400000 */
[--C-:B------:R-:W-:Y:S01]  /*60d0*/  HADD2.F32 R111, -RZ, R112.reuse.H0_H0 ;  /* 0x20000070ff6f7230 */ /* 0x100fe20000004100 */
[----:B------:R-:W-:Y:S01]  /*60e0*/  F2FP.SATFINITE.E5M2.F32.PACK_AB_MERGE_C R162, R27, R22, RZ ;  /* 0x000000161ba2723e */ /* 0x000fe200048060ff */
[----:B------:R-:W-:Y:S02]  /*60f0*/  HADD2.F32 R112, -RZ, R112.H1_H1 ;  /* 0x30000070ff707230 */ /* 0x000fe40000004100 */
[C---:B------:R-:W-:Y:S01]  /*6100*/  FFMA R31, R81.reuse, R108, R31 ;  /* 0x0000006c511f7223 */ /* 0x040fe2000000001f */
[----:B------:R-:W-:Y:S01]  /*6110*/  FFMA R28, R81, R109, R28 ;  /* 0x0000006d511c7223 */ /* 0x000fe2000000001c */
[----:B------:R-:W-:Y:S01]  /*6120*/  F2FP.SATFINITE.E5M2.F32.PACK_AB_MERGE_C R161, R21, R20, R162 ;  /* 0x0000001415a1723e */ /* 0x000fe200048060a2 */
[----:B------:R-:W-:Y:S01]  /*6130*/  FFMA R29, R81, R110, R29 ;  /* 0x0000006e511d7223 */ /* 0x000fe2000000001d */
[C---:B------:R-:W-:Y:S01]  /*6140*/  FMUL R30, R78.reuse, R34 ;  /* 0x000000224e1e7220 */ /* 0x040fe20000400000 */
[----:B------:R-:W-:Y:S01]  /*6150*/  F2FP.SATFINITE.E5M2.F32.PACK_AB_MERGE_C R163, R31, R26, RZ ;  /* 0x0000001a1fa3723e */ /* 0x000fe200048060ff */
[C---:B------:R-:W-:Y:S01]  /*6160*/  FMUL R35, R78.reuse, R35 ;  /* 0x000000234e237220 */ /* 0x040fe20000400000 */
[--C-:B------:R-:W-:Y:S02]  /*6170*/  HADD2.F32 R115, -RZ, R116.reuse.H0_H0 ;  /* 0x20000074ff737230 */ /* 0x100fe40000004100 */
[----:B------:R-:W-:Y:S01]  /*6180*/  FFMA R30, R81, R111, R30 ;  /* 0x0000006f511e7223 */ /* 0x000fe2000000001e */
[----:B------:R-:W-:Y:S01]  /*6190*/  F2FP.SATFINITE.E5M2.F32.PACK_AB_MERGE_C R162, R25, R24, R163 ;  /* 0x0000001819a2723e */ /* 0x000fe200048060a3 */
[C---:B------:R-:W-:Y:S01]  /*61a0*/  FFMA R35, R81.reuse, R112, R35 ;  /* 0x0000007051237223 */ /* 0x040fe20000000023 */
[C---:B------:R-:W-:Y:S01]  /*61b0*/  FFMA R32, R81.reuse, R113, R32 ;  /* 0x0000007151207223 */ /* 0x040fe20000000020 */
[----:B------:R-:W-:Y:S01]  /*61c0*/  FFMA R33, R81, R114, R33 ;  /* 0x0000007251217223 */ /* 0x000fe20000000021 */
[----:B------:R-:W-:Y:S02]  /*61d0*/  HADD2.F32 R116, -RZ, R116.H1_H1 ;  /* 0x30000074ff747230 */ /* 0x000fe40000004100 */
        /* <DEDUP_REMOVED lines=9> */
[----:B------:R-:W-:Y:S01]  /*6270*/  HADD2.F32 R120, -RZ, R120.H1_H1 ;  /* 0x30000078ff787230 */ /* 0x000fe20000004100 */
[----:B------:R1:W-:Y:S01]  /*6280*/  STS.128 [R178+0x2010], R160 ;  /* 0x002010a0b2007388 */ /* 0x0003e20000000c00 */
[----:B------:R-:W-:Y:S01]  /*6290*/  F2FP.SATFINITE.E5M2.F32.PACK_AB_MERGE_C R184, R39, R34, RZ ;  /* 0x0000002227b8723e */ /* 0x000fe200048060ff */
[C---:B------:R-:W-:Y:S01]  /*62a0*/  FMUL R38, R78.reuse, R42 ;  /* 0x0000002a4e267220 */ /* 0x040fe20000400000 */
[C---:B------:R-:W-:Y:S01]  /*62b0*/  FMUL R43, R78.reuse, R43 ;  /* 0x0000002b4e2b7220 */ /* 0x040fe20000400000 */
[--C-:B------:R-:W-:Y:S01]  /*62c0*/  HADD2.F32 R123, -RZ, R124.reuse.H0_H0 ;  /* 0x2000007cff7b7230 */ /* 0x100fe20000004100 */
[----:B------:R-:W-:Y:S01]  /*62d0*/  F2FP.SATFINITE.E5M2.F32.PACK_AB_MERGE_C R184, R33, R32, R184 ;  /* 0x0000002021b8723e */ /* 0x000fe200048060b8 */
[C---:B------:R-:W-:Y:S01]  /*62e0*/  FFMA R38, R81.reuse, R119, R38 ;  /* 0x0000007751267223 */ /* 0x040fe20000000026 */
        /* <DEDUP_REMOVED lines=12> */
[C---:B------:R-:W-:Y:S01]  /*63b0*/  FFMA R45, R81.reuse, R126, R45 ;  /* 0x0000007e512d7223 */ /* 0x040fe2000000002d */
[----:B------:R-:W-:Y:S02]  /*63c0*/  HADD2.F32 R128, -RZ, R128.H1_H1 ;  /* 0x30000080ff807230 */ /* 0x000fe40000004100 */
[C---:B------:R-:W-:Y:S01]  /*63d0*/  FMUL R46, R78.reuse, R50 ;  /* 0x000000324e2e7220 */ /* 0x040fe20000400000 */
[C---:B------:R-:W-:Y:S01]  /*63e0*/  FMUL R51, R78.reuse, R51 ;  /* 0x000000334e337220 */ /* 0x040fe20000400000 */
[--C-:B------:R-:W-:Y:S02]  /*63f0*/  HADD2.F32 R131, -RZ, R132.reuse.H0_H0 ;  /* 0x20000084ff837230 */ /* 0x100fe40000004100 */
[C---:B------:R-:W-:Y:S01]  /*6400*/  FMUL R50, R78.reuse, R54 ;  /* 0x000000364e327220 */ /* 0x040fe20000400000 */
[C---:B------:R-:W-:Y:S01]  /*6410*/  FFMA R46, R81.reuse, R127, R46 ;  /* 0x0000007f512e7223 */ /* 0x040fe2000000002e */
[----:B------:R-:W-:Y:S02]  /*6420*/  HADD2.F32 R132, -RZ, R132.H1_H1 ;  /* 0x30000084ff847230 */ /* 0x000fe40000004100 */
[C---:B------:R-:W-:Y:S01]  /*6430*/  FFMA R51, R81.reuse, R128, R51 ;  /* 0x0000008051337223 */ /* 0x040fe20000000033 */
[C---:B------:R-:W-:Y:S01]  /*6440*/  FMUL R55, R78.reuse, R55 ;  /* 0x000000374e377220 */ /* 0x040fe20000400000 */
[C---:B------:R-:W-:Y:S01]  /*6450*/  FFMA R48, R81.reuse, R129, R48 ;  /* 0x0000008151307223 */ /* 0x040fe20000000030 */
[C---:B------:R-:W-:Y:S01]  /*6460*/  FFMA R49, R81.reuse, R130, R49 ;  /* 0x0000008251317223 */ /* 0x040fe20000000031 */
[--C-:B------:R-:W-:Y:S02]  /*6470*/  HADD2.F32 R135, -RZ, R136.reuse.H0_H0 ;  /* 0x20000088ff877230 */ /* 0x100fe40000004100 */
[C---:B------:R-:W-:Y:S01]  /*6480*/  FFMA R50, R81.reuse, R131, R50 ;  /* 0x0000008351327223 */ /* 0x040fe20000000032 */
[----:B------:R-:W-:Y:S02]  /*6490*/  HADD2.F32 R136, -RZ, R136.H1_H1 ;  /* 0x30000088ff887230 */ /* 0x000fe40000004100 */
[C---:B------:R-:W-:Y:S01]  /*64a0*/  FMUL R54, R78.reuse, R58 ;  /* 0x0000003a4e367220 */ /* 0x040fe20000400000 */
        /* <DEDUP_REMOVED lines=16> */
[----:B------:R-:W-:Y:S01]  /*65b0*/  FFMA R63, R81, R140, R63 ;  /* 0x0000008c513f7223 */ /* 0x000fe2000000003f */
[----:B------:R-:W-:Y:S01]  /*65c0*/  FMUL R67, R78, R67 ;  /* 0x000000434e437220 */ /* 0x000fe20000400000 */
[----:B------:R-:W-:Y:S01]  /*65d0*/  F2FP.SATFINITE.E5M2.F32.PACK_AB_MERGE_C R186, R47, R42, RZ ;  /* 0x0000002a2fba723e */ /* 0x000fe200048060ff */
[----:B------:R-:W-:Y:S01]  /*65e0*/  FFMA R60, R81, R83, R60 ;  /* 0x00000053513c7223 */ /* 0x000fe2000000003c */
[----:B------:R-:W-:Y:S01]  /*65f0*/  F2FP.SATFINITE.E5M2.F32.PACK_AB_MERGE_C R187, R51, R46, RZ ;  /* 0x0000002e33bb723e */ /* 0x000fe200048060ff */
[C---:B------:R-:W-:Y:S01]  /*6600*/  FFMA R61, R81.reuse, R80, R61 ;  /* 0x00000050513d7223 */ /* 0x040fe2000000003d */
[C---:B------:R-:W-:Y:S01]  /*6610*/  FFMA R62, R81.reuse, R85, R62 ;  /* 0x00000055513e7223 */ /* 0x040fe2000000003e */
[----:B------:R-:W-:Y:S01]  /*6620*/  FFMA R67, R81, R82, R67 ;  /* 0x0000005251437223 */ /* 0x000fe20000000043 */
[----:B------:R-:W-:Y:S02]  /*6630*/  F2FP.SATFINITE.E5M2.F32.PACK_AB_MERGE_C R186, R41, R40, R186 ;  /* 0x0000002829ba723e */ /* 0x000fe400048060ba */
[----:B------:R-:W-:Y:S02]  /*6640*/  F2FP.SATFINITE.E5M2.F32.PACK_AB_MERGE_C R187, R45, R44, R187 ;  /* 0x0000002c2dbb723e */ /* 0x000fe400048060bb */
[----:B------:R-:W-:Y:S02]  /*6650*/  F2FP.SATFINITE.E5M2.F32.PACK_AB_MERGE_C R188, R55, R50, RZ ;  /* 0x0000003237bc723e */ /* 0x000fe400048060ff */
[----:B------:R-:W-:Y:S01]  /*6660*/  F2FP.SATFINITE.E5M2.F32.PACK_AB_MERGE_C R189, R59, R54, RZ ;  /* 0x000000363bbd723e */ /* 0x000fe200048060ff */
[----:B------:R1:W-:Y:S01]  /*6670*/  STS.128 [R177+0x2020], R184 ;  /* 0x002020b8b1007388 */ /* 0x0003e20000000c00 */
[----:B------:R-:W-:Y:S02]  /*6680*/  F2FP.SATFINITE.E5M2.F32.PACK_AB_MERGE_C R190, R63, R58, RZ ;  /* 0x0000003a3fbe723e */ /* 0x000fe400048060ff */
[----:B------:R-:W-:Y:S02]  /*6690*/  F2FP.SATFINITE.E5M2.F32.PACK_AB_MERGE_C R182, R67, R62, RZ ;  /* 0x0000003e43b6723e */ /* 0x000fe400048060ff */
[----:B------:R-:W-:Y:S02]  /*66a0*/  F2FP.SATFINITE.E5M2.F32.PACK_AB_MERGE_C R188, R49, R48, R188 ;  /* 0x0000003031bc723e */ /* 0x000fe400048060bc */
[----:B------:R-:W-:Y:S02]  /*66b0*/  F2FP.SATFINITE.E5M2.F32.PACK_AB_MERGE_C R189, R53, R52, R189 ;  /* 0x0000003435bd723e */ /* 0x000fe400048060bd */
[----:B------:R-:W-:Y:S02]  /*66c0*/  F2FP.SATFINITE.E5M2.F32.PACK_AB_MERGE_C R190, R57, R56, R190 ;  /* 0x0000003839be723e */ /* 0x000fe400048060be */
[----:B------:R-:W-:Y:S02]  /*66d0*/  F2FP.SATFINITE.E5M2.F32.PACK_AB_MERGE_C R191, R61, R60, R182 ;  /* 0x0000003c3dbf723e */ /* 0x000fe400048060b6 */
[----:B------:R-:W-:Y:S03]  /*66e0*/  IADD3 R76, PT, PT, R76, 0x1, RZ ;  /* 0x000000014c4c7810 */ /* 0x000fe60007ffe0ff */
[----:B------:R1:W-:Y:S01]  /*66f0*/  STS.128 [R176+0x2030], R188 ;  /* 0x002030bcb0007388 */ /* 0x0003e20000000c00 */
[----:B------:R-:W-:Y:S01]  /*6700*/  @!PT LDS RZ, [RZ] ;  /* 0x00000000fffff984 */ /* 0x000fe20000000800 */
[----:B------:R-:W-:Y:S01]  /*6710*/  @!PT LDS RZ, [RZ] ;  /* 0x00000000fffff984 */ /* 0x000fe20000000800 */
[----:B------:R-:W-:Y:S01]  /*6720*/  @!PT LDS RZ, [RZ] ;  /* 0x00000000fffff984 */ /* 0x000fe20000000800 */
[----:B------:R-:W-:Y:S01]  /*6730*/  @!PT LDS RZ, [RZ] ;  /* 0x00000000fffff984 */ /* 0x000fe20000000800 */
[----:B------:R3:W-:Y:S07]  /*6740*/  MEMBAR.ALL.CTA ;  /* 0x0000000000007992 */ /* 0x0007ee0000008000 */
[----:B---3--:R-:W3:Y:S02]  /*6750*/  FENCE.VIEW.ASYNC.S ;  /* 0x00000000000073c6 */ /* 0x008ee40000000000 */
[----:B---3--:R-:W-:Y:S06]  /*6760*/  BAR.SYNC.DEFER_BLOCKING 0x1, 0x80 ;  /* 0x0042000000007b1d */ /* 0x008fec0000010000 */
[----:B------:R-:W-:Y:S05]  /*6770*/  @P0 BRA `(.L_x_95) ;  /* 0x0000000000340947 */ /* 0x000fea0003800000 */
[----:B------:R-:W-:Y:S01]  /*6780*/  UIADD3 UR12, UPT, UPT, UR43, 0x2200, URZ ;  /* 0x000022002b0c7890 */ /* 0x000fe2000fffe0ff */
[----:B------:R-:W-:Y:S01]  /*6790*/  R2UR UR9, R155 ;  /* 0x000000009b0972ca */ /* 0x000fe200000e0000 */
[----:B------:R-:W-:Y:S01]  /*67a0*/  UIADD3 UR10, UP0, UPT, UR46, 0x680, URZ ;  /* 0x000006802e0a7890 */ /* 0x000fe2000ff1e0ff */
[----:B------:R-:W-:Y:S01]  /*67b0*/  R2UR UR8, R165 ;  /* 0x00000000a50872ca */ /* 0x000fe200000e0000 */
[----:B------:R-:W-:Y:S02]  /*67c0*/  UMOV UR7, UR36 ;  /* 0x0000002400077c82 */ /* 0x000fe40008000000 */
[----:B------:R-:W-:Y:S01]  /*67d0*/  IMAD.U32 R179, RZ, RZ, UR12 ;  /* 0x0000000cffb37e24 */ /* 0x000fe2000f8e00ff */
[----:B------:R-:W-:Y:S04]  /*67e0*/  UIADD3.X UR11, UPT, UPT, URZ, UR47, URZ, UP0, !UPT ;  /* 0x0000002fff0b7290 */ /* 0x000fe800087fe4ff */
[----:B------:R-:W-:Y:S03]  /*67f0*/  R2UR UR4, R179 ;  /* 0x00000000b30472ca */ /* 0x000fe600000e0000 */
[----:B------:R-:W-:Y:S02]  /*6800*/  USHF.L.U32 UR5, UR9, 0x6, URZ ;  /* 0x0000000609057899 */ /* 0x000fe400080006ff */
[----:B------:R-:W-:Y:S09]  /*6810*/  USHF.L.U32 UR6, UR8, 0x7, URZ ;  /* 0x0000000708067899 */ /* 0x000ff200080006ff */
[----:B------:R3:W-:Y:S01]  /*6820*/  UTMASTG.3D [UR4], [UR10] ;  /* 0x000000040a0073b5 */ /* 0x0007e20008010000 */
[----:B------:R0:W-:Y:S01]  /*6830*/  UTMACMDFLUSH ;  /* 0x00000000000079b7 */ /* 0x0001e20000000000 */
[----:B---3--:R-:W-:Y:S04]  /*6840*/  DEPBAR.LE SB0, 0x0 ;  /* 0x000080000000791a */ /* 0x008fe80000000000 */
.L_x_95:
[----:B------:R-:W-:Y:S05]  /*6850*/  BSYNC.RECONVERGENT B0 ;  /* 0x0000000000007941 */ /* 0x000fea0003800200 */
.L_x_94:
[----:B------:R-:W-:Y:S01]  /*6860*/  BAR.SYNC.DEFER_BLOCKING 0x1, 0x80 ;  /* 0x0042000000007b1d */ /* 0x000fe20000010000 */
[----:B------:R-:W-:Y:S01]  /*6870*/  ISETP.NE.AND P2, PT, R180, RZ, PT ;  /* 0x000000ffb400720c */ /* 0x000fe20003f45270 */
[----:B------:R-:W-:Y:S01]  /*6880*/  IMAD.IADD R155, R75, 0x1, R143 ;  /* 0x000000014b9b7824 */ /* 0x000fe200078e028f */
[----:B------:R-:W-:Y:S01]  /*6890*/  ISETP.NE.AND P0, PT, R181, 0x2, PT ;  /* 0x00000002b500780c */ /* 0x000fe20003f05270 */
[----:B------:R-:W-:Y:S01]  /*68a0*/  IMAD.IADD R165, R77, 0x1, R154 ;  /* 0x000000014da57824 */ /* 0x000fe200078e029a */
[----:B------:R-:W-:Y:S02]  /*68b0*/  ISETP.NE.AND P1, PT, R76, 0x4, PT ;  /* 0x000000044c00780c */ /* 0x000fe40003f25270 */
[----:B------:R-:W-:Y:S02]  /*68c0*/  SEL R3, RZ, 0x1, P0 ;  /* 0x00000001ff037807 */ /* 0x000fe40000000000 */
[----:B------:R-:W-:Y:S02]  /*68d0*/  SEL R0, RZ, 0x1, P1 ;  /* 0x00000001ff007807 */ /* 0x000fe40000800000 */
[----:B------:R-:W-:Y:S02]  /*68e0*/  LOP3.LUT R174, R174, R3, RZ, 0x3c, !PT ;  /* 0x00000003aeae7212 */ /* 0x000fe400078e3cff */
[----:B------:R-:W-:Y:S02]  /*68f0*/  LOP3.LUT R175, R175, R0, RZ, 0x3c, !PT ;  /* 0x00000000afaf7212 */ /* 0x000fe400078e3cff */
[----:B------:R-:W-:Y:S02]  /*6900*/  @P2 R2UR UR36, R171 ;  /* 0x00000000ab2422ca */ /* 0x000fe400000e0000 */
[----:B------:R-:W-:Y:S02]  /*6910*/  SEL R181, R181, RZ, P0 ;  /* 0x000000ffb5b57207 */ /* 0x000fe40000000000 */
[----:B------:R-:W-:Y:S01]  /*6920*/  SEL R76, R76, RZ, P1 ;  /* 0x000000ff4c4c7207 */ /* 0x000fe20000800000 */
[----:B------:R-:W-:Y:S10]  /*6930*/  @P2 BRA `(.L_x_96) ;  /* 0xffffffdc00702947 */ /* 0x000ff4000383ffff */
[----:B------:R-:W-:Y:S05]  /*6940*/  EXIT ;  /* 0x000000000000794d */ /* 0x000fea0003800000 */
.L_x_19:
[----:B--2---:R2:W1:Y:S02]  /*6950*/  SYNCS.PHASECHK.TRANS64.TRYWAIT P0, [R3+URZ+0xf0], R2 ;  /* 0x0000f002030075a7 */ /* 0x00446400080011ff */
[----:B-1----:R-:W-:Y:S05]  /*6960*/  @!P0 NANOSLEEP.SYNCS 0x989680 ;  /* 0x009896800000895d */ /* 0x002fea0003900000 */
[----:B------:R-:W1:Y:S02]  /*6970*/  @!P0 SYNCS.PHASECHK.TRANS64 P0, [R3+URZ+0xf0], R2 ;  /* 0x0000f002030085a7 */ /* 0x000e6400080010ff */
[----:B-1----:R-:W-:Y:S05]  /*6980*/  @!P0 BRA `(.L_x_19) ;  /* 0xfffffffc00f08947 */ /* 0x002fea000383ffff */
[----:B------:R-:W-:Y:S05]  /*6990*/  BRA `(.L_x_97) ;  /* 0xffffffac00087947 */ /* 0x000fea000383ffff */
.L_x_22:
[----:B-1----:R-:W-:-:S07]  /*69a0*/  MOV R2, UR33 ;  /* 0x0000002100027c02 */ /* 0x002fce0008000f00 */
.L_x_98:
[----:B-1----:R1:W2:Y:S02]  /*69b0*/  SYNCS.PHASECHK.TRANS64.TRYWAIT P0, [R2+URZ+0x30], R5 ;  /* 0x00003005020075a7 */ /* 0x0022a400080011ff */
[----:B--2---:R-:W-:Y:S05]  /*69c0*/  @!P0 NANOSLEEP.SYNCS 0x989680 ;  /* 0x009896800000895d */ /* 0x004fea0003900000 */
[----:B------:R-:W2:Y:S02]  /*69d0*/  @!P0 SYNCS.PHASECHK.TRANS64 P0, [R2+URZ+0x30], R5 ;  /* 0x00003005020085a7 */ /* 0x000ea400080010ff */
[----:B--2---:R-:W-:Y:S05]  /*69e0*/  @!P0 BRA `(.L_x_98) ;  /* 0xfffffffc00f08947 */ /* 0x004fea000383ffff */
[----:B------:R-:W-:Y:S05]  /*69f0*/  BRA `(.L_x_21) ;  /* 0xffffffac00587947 */ /* 0x000fea000383ffff */
.L_x_28:
[----:B-1----:R-:W-:-:S07]  /*6a00*/  MOV R2, UR17 ;  /* 0x0000001100027c02 */ /* 0x002fce0008000f00 */
.L_x_99:
[----:B-1----:R1:W2:Y:S02]  /*6a10*/  SYNCS.PHASECHK.TRANS64.TRYWAIT P0, [R2+URZ+0x30], R5 ;  /* 0x00003005020075a7 */ /* 0x0022a400080011ff */
[----:B--2---:R-:W-:Y:S05]  /*6a20*/  @!P0 NANOSLEEP.SYNCS 0x989680 ;  /* 0x009896800000895d */ /* 0x004fea0003900000 */
[----:B------:R-:W2:Y:S02]  /*6a30*/  @!P0 SYNCS.PHASECHK.TRANS64 P0, [R2+URZ+0x30], R5 ;  /* 0x00003005020085a7 */ /* 0x000ea400080010ff */
[----:B--2---:R-:W-:Y:S05]  /*6a40*/  @!P0 BRA `(.L_x_99) ;  /* 0xfffffffc00f08947 */ /* 0x004fea000383ffff */
[----:B------:R-:W-:Y:S05]  /*6a50*/  BRA `(.L_x_27) ;  /* 0xffffffb000007947 */ /* 0x000fea000383ffff */
.L_x_32:
[----:B-1----:R1:W2:Y:S02]  /*6a60*/  SYNCS.PHASECHK.TRANS64.TRYWAIT P0, [R2+URZ+0x80], R3 ;  /* 0x00008003020075a7 */ /* 0x0022a400080011ff */
[----:B--2---:R-:W-:Y:S05]  /*6a70*/  @!P0 NANOSLEEP.SYNCS 0x989680 ;  /* 0x009896800000895d */ /* 0x004fea0003900000 */
[----:B------:R-:W2:Y:S02]  /*6a80*/  @!P0 SYNCS.PHASECHK.TRANS64 P0, [R2+URZ+0x80], R3 ;  /* 0x00008003020085a7 */ /* 0x000ea400080010ff */
[----:B--2---:R-:W-:Y:S05]  /*6a90*/  @!P0 BRA `(.L_x_32) ;  /* 0xfffffffc00f08947 */ /* 0x004fea000383ffff */
[----:B------:R-:W-:Y:S05]  /*6aa0*/  BRA `(.L_x_100) ;  /* 0xffffffb000907947 */ /* 0x000fea000383ffff */
.L_x_36:
[----:B----4-:R-:W-:-:S07]  /*6ab0*/  MOV R0, UR5 ;  /* 0x0000000500007c02 */ /* 0x010fce0008000f00 */
.L_x_101:
[----:B-1----:R1:W2:Y:S02]  /*6ac0*/  SYNCS.PHASECHK.TRANS64.TRYWAIT P0, [R0+URZ], R3 ;  /* 0x00000003000075a7 */ /* 0x0022a400080011ff */
[----:B--2---:R-:W-:Y:S05]  /*6ad0*/  @!P0 NANOSLEEP.SYNCS 0x989680 ;  /* 0x009896800000895d */ /* 0x004fea0003900000 */
[----:B------:R-:W2:Y:S02]  /*6ae0*/  @!P0 SYNCS.PHASECHK.TRANS64 P0, [R0+URZ], R3 ;  /* 0x00000003000085a7 */ /* 0x000ea400080010ff */
[----:B--2---:R-:W-:Y:S05]  /*6af0*/  @!P0 BRA `(.L_x_101) ;  /* 0xfffffffc00f08947 */ /* 0x004fea000383ffff */
[----:B------:R-:W-:Y:S05]  /*6b00*/  BRA `(.L_x_102) ;  /* 0xffffffb800007947 */ /* 0x000fea000383ffff */
.L_x_37:
[----:B----4-:R-:W-:-:S07]  /*6b10*/  MOV R0, UR5 ;  /* 0x0000000500007c02 */ /* 0x010fce0008000f00 */
.L_x_103:
[----:B-1----:R1:W2:Y:S02]  /*6b20*/  SYNCS.PHASECHK.TRANS64.TRYWAIT P0, [R0+URZ], R3 ;  /* 0x00000003000075a7 */ /* 0x0022a400080011ff */
[----:B--2---:R-:W-:Y:S05]  /*6b30*/  @!P0 NANOSLEEP.SYNCS 0x989680 ;  /* 0x009896800000895d */ /* 0x004fea0003900000 */
[----:B------:R-:W2:Y:S02]  /*6b40*/  @!P0 SYNCS.PHASECHK.TRANS64 P0, [R0+URZ], R3 ;  /* 0x00000003000085a7 */ /* 0x000ea400080010ff */
[----:B--2---:R-:W-:Y:S05]  /*6b50*/  @!P0 BRA `(.L_x_103) ;  /* 0xfffffffc00f08947 */ /* 0x004fea000383ffff */
[----:B------:R-:W-:Y:S05]  /*6b60*/  BRA `(.L_x_104) ;  /* 0xffffffb8000c7947 */ /* 0x000fea000383ffff */
.L_x_38:
[----:B----4-:R-:W-:-:S07]  /*6b70*/  MOV R0, UR5 ;  /* 0x0000000500007c02 */ /* 0x010fce0008000f00 */
.L_x_105:
[----:B-1----:R1:W2:Y:S02]  /*6b80*/  SYNCS.PHASECHK.TRANS64.TRYWAIT P0, [R0+URZ], R3 ;  /* 0x00000003000075a7 */ /* 0x0022a400080011ff */
[----:B--2---:R-:W-:Y:S05]  /*6b90*/  @!P0 NANOSLEEP.SYNCS 0x989680 ;  /* 0x009896800000895d */ /* 0x004fea0003900000 */
[----:B------:R-:W2:Y:S02]  /*6ba0*/  @!P0 SYNCS.PHASECHK.TRANS64 P0, [R0+URZ], R3 ;  /* 0x00000003000085a7 */ /* 0x000ea400080010ff */
[----:B--2---:R-:W-:Y:S05]  /*6bb0*/  @!P0 BRA `(.L_x_105) ;  /* 0xfffffffc00f08947 */ /* 0x004fea000383ffff */
[----:B------:R-:W-:Y:S05]  /*6bc0*/  BRA `(.L_x_106) ;  /* 0xffffffb800187947 */ /* 0x000fea000383ffff */
.L_x_39:
[----:B----4-:R-:W-:-:S07]  /*6bd0*/  MOV R0, UR5 ;  /* 0x0000000500007c02 */ /* 0x010fce0008000f00 */
.L_x_107:
[----:B-1----:R1:W2:Y:S02]  /*6be0*/  SYNCS.PHASECHK.TRANS64.TRYWAIT P0, [R0+URZ], R3 ;  /* 0x00000003000075a7 */ /* 0x0022a400080011ff */
[----:B--2---:R-:W-:Y:S05]  /*6bf0*/  @!P0 NANOSLEEP.SYNCS 0x989680 ;  /* 0x009896800000895d */ /* 0x004fea0003900000 */
[----:B------:R-:W2:Y:S02]  /*6c00*/  @!P0 SYNCS.PHASECHK.TRANS64 P0, [R0+URZ], R3 ;  /* 0x00000003000085a7 */ /* 0x000ea400080010ff */
[----:B--2---:R-:W-:Y:S05]  /*6c10*/  @!P0 BRA `(.L_x_107) ;  /* 0xfffffffc00f08947 */ /* 0x004fea000383ffff */
[----:B------:R-:W-:Y:S05]  /*6c20*/  BRA `(.L_x_108) ;  /* 0xffffffb800247947 */ /* 0x000fea000383ffff */
.L_x_40:
[----:B----4-:R-:W-:-:S07]  /*6c30*/  MOV R0, UR5 ;  /* 0x0000000500007c02 */ /* 0x010fce0008000f00 */
.L_x_109:
[----:B-1----:R1:W2:Y:S02]  /*6c40*/  SYNCS.PHASECHK.TRANS64.TRYWAIT P0, [R0+URZ], R3 ;  /* 0x00000003000075a7 */ /* 0x0022a400080011ff */
[----:B--2---:R-:W-:Y:S05]  /*6c50*/  @!P0 NANOSLEEP.SYNCS 0x989680 ;  /* 0x009896800000895d */ /* 0x004fea0003900000 */
[----:B------:R-:W2:Y:S02]  /*6c60*/  @!P0 SYNCS.PHASECHK.TRANS64 P0, [R0+URZ], R3 ;  /* 0x00000003000085a7 */ /* 0x000ea400080010ff */
[----:B--2---:R-:W-:Y:S05]  /*6c70*/  @!P0 BRA `(.L_x_109) ;  /* 0xfffffffc00f08947 */ /* 0x004fea000383ffff */
[----:B------:R-:W-:Y:S05]  /*6c80*/  BRA `(.L_x_110) ;  /* 0xffffffb800307947 */ /* 0x000fea000383ffff */
.L_x_43:
[----:B-1----:R1:W2:Y:S02]  /*6c90*/  SYNCS.PHASECHK.TRANS64.TRYWAIT P0, [R0+URZ+0xe0], R5 ;  /* 0x0000e005000075a7 */ /* 0x0022a400080011ff */
[----:B--2---:R-:W-:Y:S05]  /*6ca0*/  @!P0 NANOSLEEP.SYNCS 0x989680 ;  /* 0x009896800000895d */ /* 0x004fea0003900000 */
[----:B------:R-:W2:Y:S02]  /*6cb0*/  @!P0 SYNCS.PHASECHK.TRANS64 P0, [R0+URZ+0xe0], R5 ;  /* 0x0000e005000085a7 */ /* 0x000ea400080010ff */
[----:B--2---:R-:W-:Y:S05]  /*6cc0*/  @!P0 BRA `(.L_x_43) ;  /* 0xfffffffc00f08947 */ /* 0x004fea000383ffff */
[----:B------:R-:W-:Y:S05]  /*6cd0*/  BRA `(.L_x_111) ;  /* 0xffffffb8008c7947 */ /* 0x000fea000383ffff */
.L_x_44:
[----:B------:R-:W-:-:S07]  /*6ce0*/  MOV R0, UR5 ;  /* 0x0000000500007c02 */ /* 0x000fce0008000f00 */
.L_x_112:
[----:B-1----:R1:W2:Y:S02]  /*6cf0*/  SYNCS.PHASECHK.TRANS64.TRYWAIT P0, [R0+URZ+0x90], R5 ;  /* 0x00009005000075a7 */ /* 0x0022a400080011ff */
[----:B--2---:R-:W-:Y:S05]  /*6d00*/  @!P0 NANOSLEEP.SYNCS 0x989680 ;  /* 0x009896800000895d */ /* 0x004fea0003900000 */
[----:B------:R-:W2:Y:S02]  /*6d10*/  @!P0 SYNCS.PHASECHK.TRANS64 P0, [R0+URZ+0x90], R5 ;  /* 0x00009005000085a7 */ /* 0x000ea400080010ff */
[----:B--2---:R-:W-:Y:S05]  /*6d20*/  @!P0 BRA `(.L_x_112) ;  /* 0xfffffffc00f08947 */ /* 0x004fea000383ffff */
[----:B------:R-:W-:Y:S05]  /*6d30*/  BRA `(.L_x_113) ;  /* 0xffffffb8009c7947 */ /* 0x000fea000383ffff */
.L_x_45:
[----:B-1----:R1:W2:Y:S02]  /*6d40*/  SYNCS.PHASECHK.TRANS64.TRYWAIT P1, [R0+URZ+0x80], R5 ;  /* 0x00008005000075a7 */ /* 0x0022a400080211ff */
[----:B--2---:R-:W-:Y:S05]  /*6d50*/  @!P1 NANOSLEEP.SYNCS 0x989680 ;  /* 0x009896800000995d */ /* 0x004fea0003900000 */
[----:B------:R-:W2:Y:S02]  /*6d60*/  @!P1 SYNCS.PHASECHK.TRANS64 P1, [R0+URZ+0x80], R5 ;  /* 0x00008005000095a7 */ /* 0x000ea400080210ff */
[----:B--2---:R-:W-:Y:S05]  /*6d70*/  @!P1 BRA `(.L_x_45) ;  /* 0xfffffffc00f09947 */ /* 0x004fea000383ffff */
[----:B------:R-:W-:Y:S05]  /*6d80*/  BRA `(.L_x_114) ;  /* 0xffffffb800cc7947 */ /* 0x000fea000383ffff */
.L_x_48:
[----:B------:R-:W-:-:S07]  /*6d90*/  MOV R0, UR5 ;  /* 0x0000000500007c02 */ /* 0x000fce0008000f00 */
.L_x_115:
[----:B-1----:R1:W2:Y:S02]  /*6da0*/  SYNCS.PHASECHK.TRANS64.TRYWAIT P0, [R0+URZ+0x90], R3 ;  /* 0x00009003000075a7 */ /* 0x0022a400080011ff */
[----:B--2---:R-:W-:Y:S05]  /*6db0*/  @!P0 NANOSLEEP.SYNCS 0x989680 ;  /* 0x009896800000895d */ /* 0x004fea0003900000 */
[----:B------:R-:W2:Y:S02]  /*6dc0*/  @!P0 SYNCS.PHASECHK.TRANS64 P0, [R0+URZ+0x90], R3 ;  /* 0x00009003000085a7 */ /* 0x000ea400080010ff */
[----:B--2---:R-:W-:Y:S05]  /*6dd0*/  @!P0 BRA `(.L_x_115) ;  /* 0xfffffffc00f08947 */ /* 0x004fea000383ffff */
[----:B------:R-:W-:Y:S05]  /*6de0*/  BRA `(.L_x_47) ;  /* 0xffffffbc00207947 */ /* 0x000fea000383ffff */
.L_x_55:
[----:B-1----:R1:W2:Y:S02]  /*6df0*/  SYNCS.PHASECHK.TRANS64.TRYWAIT P1, [R0+URZ+0x80], R5 ;  /* 0x00008005000075a7 */ /* 0x0022a400080211ff */
[----:B--2---:R-:W-:Y:S05]  /*6e00*/  @!P1 NANOSLEEP.SYNCS 0x989680 ;  /* 0x009896800000995d */ /* 0x004fea0003900000 */
[----:B------:R-:W2:Y:S02]  /*6e10*/  @!P1 SYNCS.PHASECHK.TRANS64 P1, [R0+URZ+0x80], R5 ;  /* 0x00008005000095a7 */ /* 0x000ea400080210ff */
[----:B--2---:R-:W-:Y:S05]  /*6e20*/  @!P1 BRA `(.L_x_55) ;  /* 0xfffffffc00f09947 */ /* 0x004fea000383ffff */
[----:B------:R-:W-:Y:S05]  /*6e30*/  BRA `(.L_x_116) ;  /* 0xffffffc000787947 */ /* 0x000fea000383ffff */
.L_x_56:
[----:B------:R-:W-:-:S07]  /*6e40*/  MOV R3, UR9 ;  /* 0x0000000900037c02 */ /* 0x000fce0008000f00 */
.L_x_117:
[----:B-1----:R1:W2:Y:S02]  /*6e50*/  SYNCS.PHASECHK.TRANS64.TRYWAIT P0, [R3+URZ+0xc0], R0 ;  /* 0x0000c000030075a7 */ /* 0x0022a400080011ff */
[----:B--2---:R-:W-:Y:S05]  /*6e60*/  @!P0 NANOSLEEP.SYNCS 0x989680 ;  /* 0x009896800000895d */ /* 0x004fea0003900000 */
[----:B------:R-:W2:Y:S02]  /*6e70*/  @!P0 SYNCS.PHASECHK.TRANS64 P0, [R3+URZ+0xc0], R0 ;  /* 0x0000c000030085a7 */ /* 0x000ea400080010ff */
[----:B--2---:R-:W-:Y:S05]  /*6e80*/  @!P0 BRA `(.L_x_117) ;  /* 0xfffffffc00f08947 */ /* 0x004fea000383ffff */
[----:B------:R-:W-:Y:S05]  /*6e90*/  BRA `(.L_x_118) ;  /* 0xffffffc000ac7947 */ /* 0x000fea000383ffff */
.L_x_59:
[----:B------:R-:W-:Y:S07]  /*6ea0*/  MOV R0, UR7 ;  /* 0x0000000700007c02 */ /* 0x000fee0008000f00 */
.L_x_119:
[----:B-1----:R1:W2:Y:S02]  /*6eb0*/  SYNCS.PHASECHK.TRANS64.TRYWAIT P0, [R0+URZ], R3 ;  /* 0x00000003000075a7 */ /* 0x0022a400080011ff */
[----:B--2---:R-:W-:Y:S05]  /*6ec0*/  @!P0 NANOSLEEP.SYNCS 0x989680 ;  /* 0x009896800000895d */ /* 0x004fea0003900000 */
[----:B------:R-:W2:Y:S02]  /*6ed0*/  @!P0 SYNCS.PHASECHK.TRANS64 P0, [R0+URZ], R3 ;  /* 0x00000003000085a7 */ /* 0x000ea400080010ff */
[----:B--2---:R-:W-:Y:S05]  /*6ee0*/  @!P0 BRA `(.L_x_119) ;  /* 0xfffffffc00f08947 */ /* 0x004fea000383ffff */
[----:B------:R-:W-:Y:S05]  /*6ef0*/  BRA `(.L_x_58) ;  /* 0xffffffc000cc7947 */ /* 0x000fea000383ffff */
.L_x_62:
[----:B------:R-:W-:-:S07]  /*6f00*/  MOV R0, UR5 ;  /* 0x0000000500007c02 */ /* 0x000fce0008000f00 */
.L_x_120:
[----:B--2---:R2:W3:Y:S02]  /*6f10*/  SYNCS.PHASECHK.TRANS64.TRYWAIT P0, [R0+URZ], R3 ;  /* 0x00000003000075a7 */ /* 0x0044e400080011ff */
[----:B---3--:R-:W-:Y:S05]  /*6f20*/  @!P0 NANOSLEEP.SYNCS 0x989680 ;  /* 0x009896800000895d */ /* 0x008fea0003900000 */
[----:B------:R-:W3:Y:S02]  /*6f30*/  @!P0 SYNCS.PHASECHK.TRANS64 P0, [R0+URZ], R3 ;  /* 0x00000003000085a7 */ /* 0x000ee400080010ff */
[----:B---3--:R-:W-:Y:S05]  /*6f40*/  @!P0 BRA `(.L_x_120) ;  /* 0xfffffffc00f08947 */ /* 0x008fea000383ffff */
[----:B------:R-:W-:Y:S05]  /*6f50*/  BRA `(.L_x_121) ;  /* 0xffffffc4006c7947 */ /* 0x000fea000383ffff */
.L_x_63:
[----:B------:R-:W-:-:S07]  /*6f60*/  MOV R0, UR5 ;  /* 0x0000000500007c02 */ /* 0x000fce0008000f00 */
.L_x_122:
[----:B--2---:R2:W3:Y:S02]  /*6f70*/  SYNCS.PHASECHK.TRANS64.TRYWAIT P0, [R0+URZ], R3 ;  /* 0x00000003000075a7 */ /* 0x0044e400080011ff */
[----:B---3--:R-:W-:Y:S05]  /*6f80*/  @!P0 NANOSLEEP.SYNCS 0x989680 ;  /* 0x009896800000895d */ /* 0x008fea0003900000 */
[----:B------:R-:W3:Y:S02]  /*6f90*/  @!P0 SYNCS.PHASECHK.TRANS64 P0, [R0+URZ], R3 ;  /* 0x00000003000085a7 */ /* 0x000ee400080010ff */
[----:B---3--:R-:W-:Y:S05]  /*6fa0*/  @!P0 BRA `(.L_x_122) ;  /* 0xfffffffc00f08947 */ /* 0x008fea000383ffff */
[----:B------:R-:W-:Y:S05]  /*6fb0*/  BRA `(.L_x_123) ;  /* 0xffffffc400787947 */ /* 0x000fea000383ffff */
.L_x_64:
[----:B------:R-:W-:-:S07]  /*6fc0*/  MOV R0, UR5 ;  /* 0x0000000500007c02 */ /* 0x000fce0008000f00 */
.L_x_124:
[----:B--2---:R2:W3:Y:S02]  /*6fd0*/  SYNCS.PHASECHK.TRANS64.TRYWAIT P0, [R0+URZ], R3 ;  /* 0x00000003000075a7 */ /* 0x0044e400080011ff */
[----:B---3--:R-:W-:Y:S05]  /*6fe0*/  @!P0 NANOSLEEP.SYNCS 0x989680 ;  /* 0x009896800000895d */ /* 0x008fea0003900000 */
[----:B------:R-:W3:Y:S02]  /*6ff0*/  @!P0 SYNCS.PHASECHK.TRANS64 P0, [R0+URZ], R3 ;  /* 0x00000003000085a7 */ /* 0x000ee400080010ff */
[----:B---3--:R-:W-:Y:S05]  /*7000*/  @!P0 BRA `(.L_x_124) ;  /* 0xfffffffc00f08947 */ /* 0x008fea000383ffff */
[----:B------:R-:W-:Y:S05]  /*7010*/  BRA `(.L_x_125) ;  /* 0xffffffc400847947 */ /* 0x000fea000383ffff */
.L_x_65:
[----:B------:R-:W-:-:S07]  /*7020*/  MOV R0, UR7 ;  /* 0x0000000700007c02 */ /* 0x000fce0008000f00 */
.L_x_126:
[----:B--2---:R2:W3:Y:S02]  /*7030*/  SYNCS.PHASECHK.TRANS64.TRYWAIT P0, [R0+URZ], R3 ;  /* 0x00000003000075a7 */ /* 0x0044e400080011ff */
[----:B---3--:R-:W-:Y:S05]  /*7040*/  @!P0 NANOSLEEP.SYNCS 0x989680 ;  /* 0x009896800000895d */ /* 0x008fea0003900000 */
[----:B------:R-:W3:Y:S02]  /*7050*/  @!P0 SYNCS.PHASECHK.TRANS64 P0, [R0+URZ], R3 ;  /* 0x00000003000085a7 */ /* 0x000ee400080010ff */
[----:B---3--:R-:W-:Y:S05]  /*7060*/  @!P0 BRA `(.L_x_126) ;  /* 0xfffffffc00f08947 */ /* 0x008fea000383ffff */
[----:B------:R-:W-:Y:S05]  /*7070*/  BRA `(.L_x_127) ;  /* 0xffffffc400907947 */ /* 0x000fea000383ffff */
.L_x_70:
[----:B---3--:R3:W1:Y:S02]  /*7080*/  SYNCS.PHASECHK.TRANS64.TRYWAIT P0, [R0+URZ+0x80], R3 ;  /* 0x00008003000075a7 */ /* 0x00866400080011ff */
[----:B-1----:R-:W-:Y:S05]  /*7090*/  @!P0 NANOSLEEP.SYNCS 0x989680 ;  /* 0x009896800000895d */ /* 0x002fea0003900000 */
[----:B------:R-:W1:Y:S02]  /*70a0*/  @!P0 SYNCS.PHASECHK.TRANS64 P0, [R0+URZ+0x80], R3 ;  /* 0x00008003000085a7 */ /* 0x000e6400080010ff */
[----:B-1----:R-:W-:Y:S05]  /*70b0*/  @!P0 BRA `(.L_x_70) ;  /* 0xfffffffc00f08947 */ /* 0x002fea000383ffff */
[----:B------:R-:W-:Y:S05]  /*70c0*/  BRA `(.L_x_128) ;  /* 0xffffffc8008c7947 */ /* 0x000fea000383ffff */
.L_x_73:
[----:B------:R-:W-:Y:S07]  /*70d0*/  MOV R0, UR6 ;  /* 0x0000000600007c02 */ /* 0x000fee0008000f00 */
.L_x_129:
[----:B-1----:R1:W3:Y:S02]  /*70e0*/  SYNCS.PHASECHK.TRANS64.TRYWAIT P0, [R0+URZ+0x78], R3 ;  /* 0x00007803000075a7 */ /* 0x0022e400080011ff */
[----:B---3--:R-:W-:Y:S05]  /*70f0*/  @!P0 NANOSLEEP.SYNCS 0x989680 ;  /* 0x009896800000895d */ /* 0x008fea0003900000 */
[----:B------:R-:W3:Y:S02]  /*7100*/  @!P0 SYNCS.PHASECHK.TRANS64 P0, [R0+URZ+0x78], R3 ;  /* 0x00007803000085a7 */ /* 0x000ee400080010ff */
[----:B---3--:R-:W-:Y:S05]  /*7110*/  @!P0 BRA `(.L_x_129) ;  /* 0xfffffffc00f08947 */ /* 0x008fea000383ffff */
[----:B------:R-:W-:Y:S05]  /*7120*/  BRA `(.L_x_72) ;  /* 0xffffffcc00787947 */ /* 0x000fea000383ffff */
.L_x_76:
[----:B------:R-:W-:Y:S07]  /*7130*/  MOV R3, UR6 ;  /* 0x0000000600037c02 */ /* 0x000fee0008000f00 */
.L_x_130:
[----:B-1----:R1:W2:Y:S02]  /*7140*/  SYNCS.PHASECHK.TRANS64.TRYWAIT P2, [R3+URZ+0x68], R26 ;  /* 0x0000681a030075a7 */ /* 0x0022a400080411ff */
[----:B--2---:R-:W-:Y:S05]  /*7150*/  @!P2 NANOSLEEP.SYNCS 0x989680 ;  /* 0x009896800000a95d */ /* 0x004fea0003900000 */
[----:B------:R-:W2:Y:S02]  /*7160*/  @!P2 SYNCS.PHASECHK.TRANS64 P2, [R3+URZ+0x68], R26 ;  /* 0x0000681a0300a5a7 */ /* 0x000ea400080410ff */
[----:B--2---:R-:W-:Y:S05]  /*7170*/  @!P2 BRA `(.L_x_130) ;  /* 0xfffffffc00f0a947 */ /* 0x004fea000383ffff */
[----:B------:R-:W-:Y:S05]  /*7180*/  BRA `(.L_x_131) ;  /* 0xffffffd0000c7947 */ /* 0x000fea000383ffff */
.L_x_79:
[----:B--2---:R2:W4:Y:S02]  /*7190*/  SYNCS.PHASECHK.TRANS64.TRYWAIT P0, [R0+URZ+0x80], R3 ;  /* 0x00008003000075a7 */ /* 0x00452400080011ff */
[----:B----4-:R-:W-:Y:S05]  /*71a0*/  @!P0 NANOSLEEP.SYNCS 0x989680 ;  /* 0x009896800000895d */ /* 0x010fea0003900000 */
[----:B------:R-:W4:Y:S02]  /*71b0*/  @!P0 SYNCS.PHASECHK.TRANS64 P0, [R0+URZ+0x80], R3 ;  /* 0x00008003000085a7 */ /* 0x000f2400080010ff */
[----:B----4-:R-:W-:Y:S05]  /*71c0*/  @!P0 BRA `(.L_x_79) ;  /* 0xfffffffc00f08947 */ /* 0x010fea000383ffff */
[----:B------:R-:W-:Y:S05]  /*71d0*/  BRA `(.L_x_132) ;  /* 0xffffffd4005c7947 */ /* 0x000fea000383ffff */
.L_x_90:
[----:B-1----:R-:W-:Y:S04]  /*71e0*/  MOV R0, UR43 ;  /* 0x0000002b00007c02 */ /* 0x002fe80008000f00 */
[----:B------:R1:W2:Y:S03]  /*71f0*/  SYNCS.PHASECHK.TRANS64.TRYWAIT P1, [R0+URZ+0x60], R3 ;  /* 0x00006003000075a7 */ /* 0x0002a600080211ff */
[----:B--2---:R-:W-:Y:S05]  /*7200*/  @!P1 NANOSLEEP.SYNCS 0x989680 ;  /* 0x009896800000995d */ /* 0x004fea0003900000 */
[----:B------:R-:W2:Y:S02]  /*7210*/  @!P1 SYNCS.PHASECHK.TRANS64 P1, [R0+URZ+0x60], R3 ;  /* 0x00006003000095a7 */ /* 0x000ea400080210ff */
[----:B--2---:R-:W-:Y:S05]  /*7220*/  @!P1 BRA `(.L_x_90) ;  /* 0xfffffffc00ec9947 */ /* 0x004fea000383ffff */
[----:B------:R-:W-:Y:S05]  /*7230*/  BRA `(.L_x_89) ;  /* 0xffffffe000587947 */ /* 0x000fea000383ffff */
.L_x_92:
[----:B------:R1:W1:Y:S02]  /*7240*/  SYNCS.PHASECHK.TRANS64.TRYWAIT P1, [R156+URZ+0xa0], R5 ;  /* 0x0000a0059c0075a7 */ /* 0x00026400080211ff */
[----:B-1----:R-:W-:Y:S05]  /*7250*/  @!P1 NANOSLEEP.SYNCS 0x989680 ;  /* 0x009896800000995d */ /* 0x002fea0003900000 */
[----:B------:R-:W1:Y:S02]  /*7260*/  @!P1 SYNCS.PHASECHK.TRANS64 P1, [R156+URZ+0xa0], R5 ;  /* 0x0000a0059c0095a7 */ /* 0x000e6400080210ff */
[----:B-1----:R-:W-:Y:S05]  /*7270*/  @!P1 BRA `(.L_x_92) ;  /* 0xfffffffc00f09947 */ /* 0x002fea000383ffff */
[----:B------:R-:W-:Y:S05]  /*7280*/  BRA `(.L_x_91) ;  /* 0xffffffe0009c7947 */ /* 0x000fea000383ffff */
        .weak           $__internal_0_$__cuda_sm10x_tcgen05_guardrail_trap_col_being_dealloced_not_returned_by_alloc
        .type           $__internal_0_$__cuda_sm10x_tcgen05_guardrail_trap_col_being_dealloced_not_returned_by_alloc,@function
        .size           $__internal_0_$__cuda_sm10x_tcgen05_guardrail_trap_col_being_dealloced_not_returned_by_alloc,($__internal_1_$__cuda_sm10x_tcgen05_guardrail_trap_phase_invalid_during_alloc - $__internal_0_$__cuda_sm10x_tcgen05_guardrail_trap_col_being_dealloced_not_returned_by_alloc)
$__internal_0_$__cuda_sm10x_tcgen05_guardrail_trap_col_being_dealloced_not_returned_by_alloc:
[----:B------:R-:W-:Y:S05]  /*7290*/  BPT.TRAP 0x1 ;  /* 0x000000040000795c */ /* 0x000fea0000300000 */
[----:B------:R-:W-:-:S04]  /*72a0*/  HFMA2 R3, -RZ, RZ, 0, 0 ;  /* 0x00000000ff037431 */ /* 0x000fc800000001ff */
[----:B------:R-:W-:Y:S05]  /*72b0*/  RET.REL.NODEC R2 `(_ZN7cutlass13device_kernelINS_4gemm6kernel13GemmUniversalIN4cute5tupleIJiiiiEEENS1_10collective13CollectiveMmaINS1_35MainloopSm100TmaUmmaWarpSpecializedILi6ELi2ELi4ENS5_IJNS4_1CILi1EEESB_SB_EEEEENS5_IJNSA_ILi128EEENSA_ILi64EEENSA_ILi32EEEEEENS_12float_e5m2_tENS5_IJlSB_lEEESI_SJ_NS4_8TiledMMAINS4_8MMA_AtomIJNS4_10MMA_TraitsINS4_19SM100_MMA_F8F6F4_SSEJSI_SI_fSE_SF_NS4_17integral_constantINS4_4UMMA5MajorELSQ_0EEESR_NSO_INSP_7ScaleInELSS_0EEEST_EEEEEENS4_6LayoutISC_NS5_IJNSA_ILi0EEESX_SX_EEEEENS5_IJNS4_10UnderscoreES10_S10_EEEEENS4_13SM90_TMA_LOADENS4_14ComposedLayoutINS4_7SwizzleILi1ELi4ELi3EEENS4_18smem_ptr_flag_bitsILi8EEENSW_INS5_IJNSA_ILi8EEESG_EEENS5_IJSG_SB_EEEEEEEvNS4_8identityES13_S1D_vS1E_EENS_8epilogue10collective18CollectiveEpilogueINS1G_23Sm100TmaWarpSpecializedILi1ELi1ELi64ELb0ELb0EEEJSH_NS5_IJNSW_ISE_SB_EENSW_ISF_SB_EEEEESI_SJ_SI_SJ_NS1G_6fusion15FusionCallbacksIS1K_NS1O_17LinearCombinationISI_fSI_fLNS_15FloatRoundStyleE2EEESH_S1N_JEEENS4_5SM1004TMEM4LOAD26SM100_TMEM_LOAD_32dp32b64xES13_NS14_INS15_ILi2ELi4ELi3EEES18_NSW_INS5_IJS19_SF_EEENS5_IJSF_SB_EEEEEEENS4_39AutoVectorizingCopyWithAssumedAlignmentILi128EEENS4_14SM90_TMA_STOREES22_S24_S24_EEEvvEEEEvNT_6ParamsE) ;  /* 0xffffff8c02507950 */ /* 0x000fea0003c3ffff */
        .weak           $__internal_1_$__cuda_sm10x_tcgen05_guardrail_trap_phase_invalid_during_alloc
        .type           $__internal_1_$__cuda_sm10x_tcgen05_guardrail_trap_phase_invalid_during_alloc,@function
        .size           $__internal_1_$__cuda_sm10x_tcgen05_guardrail_trap_phase_invalid_during_alloc,($__internal_2_$__cuda_sm10x_tcgen05_guardrail_trap_unallocated_columns_being_dealloced - $__internal_1_$__cuda_sm10x_tcgen05_guardrail_trap_phase_invalid_during_alloc)
$__internal_1_$__cuda_sm10x_tcgen05_guardrail_trap_phase_invalid_during_alloc:
[----:B------:R-:W-:Y:S05]  /*72c0*/  BPT.TRAP 0x1 ;  /* 0x000000040000795c */ /* 0x000fea0000300000 */
[----:B------:R-:W-:-:S04]  /*72d0*/  MOV R3, 0x0 ;  /* 0x0000000000037802 */ /* 0x000fc80000000f00 */
[----:B------:R-:W-:Y:S05]  /*72e0*/  RET.REL.NODEC R2 `(_ZN7cutlass13device_kernelINS_4gemm6kernel13GemmUniversalIN4cute5tupleIJiiiiEEENS1_10collective13CollectiveMmaINS1_35MainloopSm100TmaUmmaWarpSpecializedILi6ELi2ELi4ENS5_IJNS4_1CILi1EEESB_SB_EEEEENS5_IJNSA_ILi128EEENSA_ILi64EEENSA_ILi32EEEEEENS_12float_e5m2_tENS5_IJlSB_lEEESI_SJ_NS4_8TiledMMAINS4_8MMA_AtomIJNS4_10MMA_TraitsINS4_19SM100_MMA_F8F6F4_SSEJSI_SI_fSE_SF_NS4_17integral_constantINS4_4UMMA5MajorELSQ_0EEESR_NSO_INSP_7ScaleInELSS_0EEEST_EEEEEENS4_6LayoutISC_NS5_IJNSA_ILi0EEESX_SX_EEEEENS5_IJNS4_10UnderscoreES10_S10_EEEEENS4_13SM90_TMA_LOADENS4_14ComposedLayoutINS4_7SwizzleILi1ELi4ELi3EEENS4_18smem_ptr_flag_bitsILi8EEENSW_INS5_IJNSA_ILi8EEESG_EEENS5_IJSG_SB_EEEEEEEvNS4_8identityES13_S1D_vS1E_EENS_8epilogue10collective18CollectiveEpilogueINS1G_23Sm100TmaWarpSpecializedILi1ELi1ELi64ELb0ELb0EEEJSH_NS5_IJNSW_ISE_SB_EENSW_ISF_SB_EEEEESI_SJ_SI_SJ_NS1G_6fusion15FusionCallbacksIS1K_NS1O_17LinearCombinationISI_fSI_fLNS_15FloatRoundStyleE2EEESH_S1N_JEEENS4_5SM1004TMEM4LOAD26SM100_TMEM_LOAD_32dp32b64xES13_NS14_INS15_ILi2ELi4ELi3EEES18_NSW_INS5_IJS19_SF_EEENS5_IJSF_SB_EEEEEEENS4_39AutoVectorizingCopyWithAssumedAlignmentILi128EEENS4_14SM90_TMA_STOREES22_S24_S24_EEEvvEEEEvNT_6ParamsE) ;  /* 0xffffff8c02447950 */ /* 0x000fea0003c3ffff */
        .weak           $__internal_2_$__cuda_sm10x_tcgen05_guardrail_trap_unallocated_columns_being_dealloced
        .type           $__internal_2_$__cuda_sm10x_tcgen05_guardrail_trap_unallocated_columns_being_dealloced,@function
        .size           $__internal_2_$__cuda_sm10x_tcgen05_guardrail_trap_unallocated_columns_being_dealloced,(.L_x_134 - $__internal_2_$__cuda_sm10x_tcgen05_guardrail_trap_unallocated_columns_being_dealloced)
$__internal_2_$__cuda_sm10x_tcgen05_guardrail_trap_unallocated_columns_being_dealloced:
[----:B------:R-:W-:Y:S05]  /*72f0*/  BPT.TRAP 0x1 ;  /* 0x000000040000795c */ /* 0x000fea0000300000 */
[----:B------:R-:W-:-:S04]  /*7300*/  HFMA2 R3, -RZ, RZ, 0, 0 ;  /* 0x00000000ff037431 */ /* 0x000fc800000001ff */
[----:B------:R-:W-:Y:S05]  /*7310*/  RET.REL.NODEC R2 `(_ZN7cutlass13device_kernelINS_4gemm6kernel13GemmUniversalIN4cute5tupleIJiiiiEEENS1_10collective13CollectiveMmaINS1_35MainloopSm100TmaUmmaWarpSpecializedILi6ELi2ELi4ENS5_IJNS4_1CILi1EEESB_SB_EEEEENS5_IJNSA_ILi128EEENSA_ILi64EEENSA_ILi32EEEEEENS_12float_e5m2_tENS5_IJlSB_lEEESI_SJ_NS4_8TiledMMAINS4_8MMA_AtomIJNS4_10MMA_TraitsINS4_19SM100_MMA_F8F6F4_SSEJSI_SI_fSE_SF_NS4_17integral_constantINS4_4UMMA5MajorELSQ_0EEESR_NSO_INSP_7ScaleInELSS_0EEEST_EEEEEENS4_6LayoutISC_NS5_IJNSA_ILi0EEESX_SX_EEEEENS5_IJNS4_10UnderscoreES10_S10_EEEEENS4_13SM90_TMA_LOADENS4_14ComposedLayoutINS4_7SwizzleILi1ELi4ELi3EEENS4_18smem_ptr_flag_bitsILi8EEENSW_INS5_IJNSA_ILi8EEESG_EEENS5_IJSG_SB_EEEEEEEvNS4_8identityES13_S1D_vS1E_EENS_8epilogue10collective18CollectiveEpilogueINS1G_23Sm100TmaWarpSpecializedILi1ELi1ELi64ELb0ELb0EEEJSH_NS5_IJNSW_ISE_SB_EENSW_ISF_SB_EEEEESI_SJ_SI_SJ_NS1G_6fusion15FusionCallbacksIS1K_NS1O_17LinearCombinationISI_fSI_fLNS_15FloatRoundStyleE2EEESH_S1N_JEEENS4_5SM1004TMEM4LOAD26SM100_TMEM_LOAD_32dp32b64xES13_NS14_INS15_ILi2ELi4ELi3EEES18_NSW_INS5_IJS19_SF_EEENS5_IJSF_SB_EEEEEEENS4_39AutoVectorizingCopyWithAssumedAlignmentILi128EEENS4_14SM90_TMA_STOREES22_S24_S24_EEEvvEEEEvNT_6ParamsE) ;  /* 0xffffff8c02387950 */ /* 0x000fea0003c3ffff */
.L_x_133:
[----:B------:R-:W-:-:S00]  /*7320*/  BRA `(.L_x_133) ;  /* 0xfffffffc00fc7947 */ /* 0x000fc0000383ffff */
[----:B------:R-:W-:-:S00]  /*7330*/  NOP ;  /* 0x0000000000007918 */ /* 0x000fc00000000000 */
        /* <DEDUP_REMOVED lines=12> */
.L_x_134:


//--------------------- .nv.global.init           --------------------------
	.section	.nv.global.init,"aw",@progbits
.nv.global.init:
	.type		$str$27,@object
	.size		$str$27,($str$28 - $str$27)
$str$27:
        /*0000*/ 	.byte	0x28, 0x61, 0x64, 0x64, 0x72, 0x65, 0x73, 0x73, 0x20, 0x26, 0x20, 0x6d, 0x61, 0x73, 0x6b, 0x29
        /*0010*/ 	.byte	0x20, 0x3d, 0x3d, 0x20, 0x30, 0x00
	.type		$str$28,@object
	.size		$str$28,($str$26 - $str$28)
$str$28:
        /*0016*/ 	.byte	0x2f, 0x74, 0x6d, 0x70, 0x2f, 0x63, 0x75, 0x74, 0x6c, 0x61, 0x73, 0x73, 0x5f, 0x73, 0x77, 0x65
        /*0026*/ 	.byte	0x65, 0x70, 0x5f, 0x73, 0x72, 0x63, 0x2f, 0x69, 0x6e, 0x63, 0x6c, 0x75, 0x64, 0x65, 0x2f, 0x63
        /*0036*/ 	.byte	0x75, 0x74, 0x65, 0x2f, 0x70, 0x6f, 0x69, 0x6e, 0x74, 0x65, 0x72, 0x5f, 0x66, 0x6c, 0x61, 0x67
        /*0046*/ 	.byte	0x67, 0x65, 0x64, 0x2e, 0x68, 0x70, 0x70, 0x00
	.type		$str$26,@object
	.size		$str$26,($str$25 - $str$26)
$str$26:
        /*004e*/ 	.byte	0x2f, 0x74, 0x6d, 0x70, 0x2f, 0x63, 0x75, 0x74, 0x6c, 0x61, 0x73, 0x73, 0x5f, 0x73, 0x77, 0x65
        /*005e*/ 	.byte	0x65, 0x70, 0x5f, 0x73, 0x72, 0x63, 0x2f, 0x69, 0x6e, 0x63, 0x6c, 0x75, 0x64, 0x65, 0x2f, 0x63
        /*006e*/ 	.byte	0x75, 0x74, 0x65, 0x2f, 0x61, 0x74, 0x6f, 0x6d, 0x2f, 0x63, 0x6f, 0x70, 0x79, 0x5f, 0x74, 0x72
        /*007e*/ 	.byte	0x61, 0x69, 0x74, 0x73, 0x5f, 0x73, 0x6d, 0x31, 0x30, 0x30, 0x2e, 0x68, 0x70, 0x70, 0x00
	.type		$str$25,@object
	.size		$str$25,(__unnamed_1 - $str$25)
$str$25:
        /*008d*/ 	.byte	0x28, 0x28, 0x75, 0x69, 0x6e, 0x74, 0x33, 0x32, 0x5f, 0x74, 0x28, 0x74, 0x68, 0x72, 0x65, 0x61
        /*009d*/ 	.byte	0x64, 0x49, 0x64, 0x78, 0x2e, 0x78, 0x29, 0x20, 0x2f, 0x20, 0x33, 0x32, 0x29, 0x20, 0x25, 0x20
        /*00ad*/ 	.byte	0x34, 0x29, 0x20, 0x3d, 0x3d, 0x20, 0x28, 0x28, 0x28, 0x74, 0x6d, 0x65, 0x6d, 0x5f, 0x61, 0x64
        /*00bd*/ 	.byte	0x64, 0x72, 0x20, 0x3e, 0x3e, 0x20, 0x31, 0x36, 0x29, 0x20, 0x2f, 0x20, 0x33, 0x32, 0x29, 0x20
        /*00cd*/ 	.byte	0x25, 0x20, 0x34, 0x29, 0x00
	.type		__unnamed_1,@object
	.size		__unnamed_1,(__unnamed_2 - __unnamed_1)
__unnamed_1:
        /*00d2*/ 	.byte	0x61, 0x75, 0x74, 0x6f, 0x20, 0x63, 0x75, 0x74, 0x65, 0x3a, 0x3a, 0x61, 0x73, 0x5f, 0x70, 0x6f
        /* <DEDUP_REMOVED lines=24> */
        /*0262*/ 	.byte	0x43, 0x3c, 0x38, 0x31, 0x39, 0x32, 0x3e, 0x3e, 0x3e, 0x3e, 0x5d, 0x00
	.type		__unnamed_2,@object
	.size		__unnamed_2,(.L_2 - __unnamed_2)
__unnamed_2:
        /* <DEDUP_REMOVED lines=42> */
        /*050e*/ 	.byte	0x3e, 0x3e, 0x3e, 0x3e, 0x5d, 0x00
.L_2:


//--------------------- .nv.shared._ZN7cutlass13device_kernelINS_4gemm6kernel13GemmUniversalIN4cute5tupleIJiiiiEEENS1_10collective13CollectiveMmaINS1_35MainloopSm100TmaUmmaWarpSpecializedILi6ELi2ELi4ENS5_IJNS4_1CILi1EEESB_SB_EEEEENS5_IJNSA_ILi128EEENSA_ILi64EEENSA_ILi32EEEEEENS_12float_e5m2_tENS5_IJlSB_lEEESI_SJ_NS4_8TiledMMAINS4_8MMA_AtomIJNS4_10MMA_TraitsINS4_19SM100_MMA_F8F6F4_SSEJSI_SI_fSE_SF_NS4_17integral_constantINS4_4UMMA5MajorELSQ_0EEESR_NSO_INSP_7ScaleInELSS_0EEEST_EEEEEENS4_6LayoutISC_NS5_IJNSA_ILi0EEESX_SX_EEEEENS5_IJNS4_10UnderscoreES10_S10_EEEEENS4_13SM90_TMA_LOADENS4_14ComposedLayoutINS4_7SwizzleILi1ELi4ELi3EEENS4_18smem_ptr_flag_bitsILi8EEENSW_INS5_IJNSA_ILi8EEESG_EEENS5_IJSG_SB_EEEEEEEvNS4_8identityES13_S1D_vS1E_EENS_8epilogue10collective18CollectiveEpilogueINS1G_23Sm100TmaWarpSpecializedILi1ELi1ELi64ELb0ELb0EEEJSH_NS5_IJNSW_ISE_SB_EENSW_ISF_SB_EEEEESI_SJ_SI_SJ_NS1G_6fusion15FusionCallbacksIS1K_NS1O_17LinearCombinationISI_fSI_fLNS_15FloatRoundStyleE2EEESH_S1N_JEEENS4_5SM1004TMEM4LOAD26SM100_TMEM_LOAD_32dp32b64xES13_NS14_INS15_ILi2ELi4ELi3EEES18_NSW_INS5_IJS19_SF_EEENS5_IJSF_SB_EEEEEEENS4_39AutoVectorizingCopyWithAssumedAlignmentILi128EEENS4_14SM90_TMA_STOREES22_S24_S24_EEEvvEEEEvNT_6ParamsE --------------------------
	.section	.nv.shared._ZN7cutlass13device_kernelINS_4gemm6kernel13GemmUniversalIN4cute5tupleIJiiiiEEENS1_10collective13CollectiveMmaINS1_35MainloopSm100TmaUmmaWarpSpecializedILi6ELi2ELi4ENS5_IJNS4_1CILi1EEESB_SB_EEEEENS5_IJNSA_ILi128EEENSA_ILi64EEENSA_ILi32EEEEEENS_12float_e5m2_tENS5_IJlSB_lEEESI_SJ_NS4_8TiledMMAINS4_8MMA_AtomIJNS4_10MMA_TraitsINS4_19SM100_MMA_F8F6F4_SSEJSI_SI_fSE_SF_NS4_17integral_constantINS4_4UMMA5MajorELSQ_0EEESR_NSO_INSP_7ScaleInELSS_0EEEST_EEEEEENS4_6LayoutISC_NS5_IJNSA_ILi0EEESX_SX_EEEEENS5_IJNS4_10UnderscoreES10_S10_EEEEENS4_13SM90_TMA_LOADENS4_14ComposedLayoutINS4_7SwizzleILi1ELi4ELi3EEENS4_18smem_ptr_flag_bitsILi8EEENSW_INS5_IJNSA_ILi8EEESG_EEENS5_IJSG_SB_EEEEEEEvNS4_8identityES13_S1D_vS1E_EENS_8epilogue10collective18CollectiveEpilogueINS1G_23Sm100TmaWarpSpecializedILi1ELi1ELi64ELb0ELb0EEEJSH_NS5_IJNSW_ISE_SB_EENSW_ISF_SB_EEEEESI_SJ_SI_SJ_NS1G_6fusion15FusionCallbacksIS1K_NS1O_17LinearCombinationISI_fSI_fLNS_15FloatRoundStyleE2EEESH_S1N_JEEENS4_5SM1004TMEM4LOAD26SM100_TMEM_LOAD_32dp32b64xES13_NS14_INS15_ILi2ELi4ELi3EEES18_NSW_INS5_IJS19_SF_EEENS5_IJSF_SB_EEEEEEENS4_39AutoVectorizingCopyWithAssumedAlignmentILi128EEENS4_14SM90_TMA_STOREES22_S24_S24_EEEvvEEEEvNT_6ParamsE,"aw",@nobits
	.sectionflags	@""
	.align	16
	.zero		1024


//--------------------- .nv.shared.reserved.0     --------------------------
	.section	.nv.shared.reserved.0,"aw",@nobits
	.weak		__nv_reservedSMEM_offset_0_alias
	.size		__nv_reservedSMEM_offset_0_alias, 0, 64
	.other		__nv_reservedSMEM_offset_0_alias,@"STO_CUDA_RESERVED_SHARED STV_DEFAULT"
__nv_reservedSMEM_offset_0_alias:
	.zero		0
.nv.shared.reserved.0:
	.zero		64
	.weak		__nv_reservedSMEM_tcgen05_partition
	.type		__nv_reservedSMEM_tcgen05_partition,@object
	.size		__nv_reservedSMEM_tcgen05_partition,(.L_0 - __nv_reservedSMEM_tcgen05_partition)
__nv_reservedSMEM_tcgen05_partition:
	.zero		32
.L_0:


//--------------------- .nv.global                --------------------------
	.section	.nv.global,"aw",@nobits
.nv.global:
	.type		_ZN40_INTERNAL_fe395aa5_4_k_cu_2c3acf3f_322984cute1_E,@object
	.size		_ZN40_INTERNAL_fe395aa5_4_k_cu_2c3acf3f_322984cute1_E,(_ZN40_INTERNAL_fe395aa5_4_k_cu_2c3acf3f_322984cuda3std3__45__cpo6cbeginE - _ZN40_INTERNAL_fe395aa5_4_k_cu_2c3acf3f_322984cute1_E)
_ZN40_INTERNAL_fe395aa5_4_k_cu_2c3acf3f_322984cute1_E:
	.zero		1
	.type		_ZN40_INTERNAL_fe395aa5_4_k_cu_2c3acf3f_322984cuda3std3__45__cpo6cbeginE,@object
	.size		_ZN40_INTERNAL_fe395aa5_4_k_cu_2c3acf3f_322984cuda3std3__45__cpo6cbeginE,(_ZN40_INTERNAL_fe395aa5_4_k_cu_2c3acf3f_322984cuda3std3__48in_placeE - _ZN40_INTERNAL_fe395aa5_4_k_cu_2c3acf3f_322984cuda3std3__45__cpo6cbeginE)
_ZN40_INTERNAL_fe395aa5_4_k_cu_2c3acf3f_322984cuda3std3__45__cpo6cbeginE:
	.zero		1
	.type		_ZN40_INTERNAL_fe395aa5_4_k_cu_2c3acf3f_322984cuda3std3__48in_placeE,@object
	.size		_ZN40_INTERNAL_fe395aa5_4_k_cu_2c3acf3f_322984cuda3std3__48in_placeE,(_ZN40_INTERNAL_fe395aa5_4_k_cu_2c3acf3f_322984cuda3std6ranges3__45__cpo9iter_moveE - _ZN40_INTERNAL_fe395aa5_4_k_cu_2c3acf3f_322984cuda3std3__48in_placeE)
_ZN40_INTERNAL_fe395aa5_4_k_cu_2c3acf3f_322984cuda3std3__48in_placeE:
	.zero		1
	.type		_ZN40_INTERNAL_fe395aa5_4_k_cu_2c3acf3f_322984cuda3std6ranges3__45__cpo9iter_moveE,@object
	.size		_ZN40_INTERNAL_fe395aa5_4_k_cu_2c3acf3f_322984cuda3std6ranges3__45__cpo9iter_moveE,(_ZN40_INTERNAL_fe395aa5_4_k_cu_2c3acf3f_322984cuda3std3__45__cpo5beginE - _ZN40_INTERNAL_fe395aa5_4_k_cu_2c3acf3f_322984cuda3std6ranges3__45__cpo9iter_moveE)
_ZN40_INTERNAL_fe395aa5_4_k_cu_2c3acf3f_322984cuda3std6ranges3__45__cpo9iter_moveE:
	.zero		1
	.type		_ZN40_INTERNAL_fe395aa5_4_k_cu_2c3acf3f_322984cuda3std3__45__cpo5beginE,@object
	.size		_ZN40_INTERNAL_fe395aa5_4_k_cu_2c3acf3f_322984cuda3std3__45__cpo5beginE,(_ZN40_INTERNAL_fe395aa5_4_k_cu_2c3acf3f_322984cuda3std3__442_GLOBAL__N__fe395aa5_4_k_cu_2c3acf3f_322986ignoreE - _ZN40_INTERNAL_fe395aa5_4_k_cu_2c3acf3f_322984cuda3std3__45__cpo5beginE)
_ZN40_INTERNAL_fe395aa5_4_k_cu_2c3acf3f_322984cuda3std3__45__cpo5beginE:
	.zero		1
	.type		_ZN40_INTERNAL_fe395aa5_4_k_cu_2c3acf3f_322984cuda3std3__442_GLOBAL__N__fe395aa5_4_k_cu_2c3acf3f_322986ignoreE,@object
	.size		_ZN40_INTERNAL_fe395aa5_4_k_cu_2c3acf3f_322984cuda3std3__442_GLOBAL__N__fe395aa5_4_k_cu_2c3acf3f_322986ignoreE,(_ZN40_INTERNAL_fe395aa5_4_k_cu_2c3acf3f_322984cute7productE - _ZN40_INTERNAL_fe395aa5_4_k_cu_2c3acf3f_322984cuda3std3__442_GLOBAL__N__fe395aa5_4_k_cu_2c3acf3f_322986ignoreE)
_ZN40_INTERNAL_fe395aa5_4_k_cu_2c3acf3f_322984cuda3std3__442_GLOBAL__N__fe395aa5_4_k_cu_2c3acf3f_322986ignoreE:
	.zero		1
	.type		_ZN40_INTERNAL_fe395aa5_4_k_cu_2c3acf3f_322984cute7productE,@object
	.size		_ZN40_INTERNAL_fe395aa5_4_k_cu_2c3acf3f_322984cute7productE,(_ZN40_INTERNAL_fe395aa5_4_k_cu_2c3acf3f_322984cuda3std3__45__cpo3endE - _ZN40_INTERNAL_fe395aa5_4_k_cu_2c3acf3f_322984cute7productE)
_ZN40_INTERNAL_fe395aa5_4_k_cu_2c3acf3f_322984cute7productE:
	.zero		1
	.type		_ZN40_INTERNAL_fe395aa5_4_k_cu_2c3acf3f_322984cuda3std3__45__cpo3endE,@object
	.size		_ZN40_INTERNAL_fe395aa5_4_k_cu_2c3acf3f_322984cuda3std3__45__cpo3endE,(_ZN40_INTERNAL_fe395aa5_4_k_cu_2c3acf3f_322984cuda3std3__419piecewise_constructE - _ZN40_INTERNAL_fe395aa5_4_k_cu_2c3acf3f_322984cuda3std3__45__cpo3endE)
_ZN40_INTERNAL_fe395aa5_4_k_cu_2c3acf3f_322984cuda3std3__45__cpo3endE:
	.zero		1
	.type		_ZN40_INTERNAL_fe395aa5_4_k_cu_2c3acf3f_322984cuda3std3__419piecewise_constructE,@object
	.size		_ZN40_INTERNAL_fe395aa5_4_k_cu_2c3acf3f_322984cuda3std3__419piecewise_constructE,(_ZN40_INTERNAL_fe395aa5_4_k_cu_2c3acf3f_322984cuda3std3__45__cpo4cendE - _ZN40_INTERNAL_fe395aa5_4_k_cu_2c3acf3f_322984cuda3std3__419piecewise_constructE)
_ZN40_INTERNAL_fe395aa5_4_k_cu_2c3acf3f_322984cuda3std3__419piecewise_constructE:
	.zero		1
	.type		_ZN40_INTERNAL_fe395aa5_4_k_cu_2c3acf3f_322984cuda3std3__45__cpo4cendE,@object
	.size		_ZN40_INTERNAL_fe395aa5_4_k_cu_2c3acf3f_322984cuda3std3__45__cpo4cendE,(_ZN40_INTERNAL_fe395aa5_4_k_cu_2c3acf3f_322984cuda3std6ranges3__45__cpo4swapE - _ZN40_INTERNAL_fe395aa5_4_k_cu_2c3acf3f_322984cuda3std3__45__cpo4cendE)
_ZN40_INTERNAL_fe395aa5_4_k_cu_2c3acf3f_322984cuda3std3__45__cpo4cendE:
	.zero		1
	.type		_ZN40_INTERNAL_fe395aa5_4_k_cu_2c3acf3f_322984cuda3std6ranges3__45__cpo4swapE,@object
	.size		_ZN40_INTERNAL_fe395aa5_4_k_cu_2c3acf3f_322984cuda3std6ranges3__45__cpo4swapE,(.L_10 - _ZN40_INTERNAL_fe395aa5_4_k_cu_2c3acf3f_322984cuda3std6ranges3__45__cpo4swapE)
_ZN40_INTERNAL_fe395aa5_4_k_cu_2c3acf3f_322984cuda3std6ranges3__45__cpo4swapE:
	.zero		1
.L_10:


//--------------------- .nv.constant0._ZN7cutlass13device_kernelINS_4gemm6kernel13GemmUniversalIN4cute5tupleIJiiiiEEENS1_10collective13CollectiveMmaINS1_35MainloopSm100TmaUmmaWarpSpecializedILi6ELi2ELi4ENS5_IJNS4_1CILi1EEESB_SB_EEEEENS5_IJNSA_ILi128EEENSA_ILi64EEENSA_ILi32EEEEEENS_12float_e5m2_tENS5_IJlSB_lEEESI_SJ_NS4_8TiledMMAINS4_8MMA_AtomIJNS4_10MMA_TraitsINS4_19SM100_MMA_F8F6F4_SSEJSI_SI_fSE_SF_NS4_17integral_constantINS4_4UMMA5MajorELSQ_0EEESR_NSO_INSP_7ScaleInELSS_0EEEST_EEEEEENS4_6LayoutISC_NS5_IJNSA_ILi0EEESX_SX_EEEEENS5_IJNS4_10UnderscoreES10_S10_EEEEENS4_13SM90_TMA_LOADENS4_14ComposedLayoutINS4_7SwizzleILi1ELi4ELi3EEENS4_18smem_ptr_flag_bitsILi8EEENSW_INS5_IJNSA_ILi8EEESG_EEENS5_IJSG_SB_EEEEEEEvNS4_8identityES13_S1D_vS1E_EENS_8epilogue10collective18CollectiveEpilogueINS1G_23Sm100TmaWarpSpecializedILi1ELi1ELi64ELb0ELb0EEEJSH_NS5_IJNSW_ISE_SB_EENSW_ISF_SB_EEEEESI_SJ_SI_SJ_NS1G_6fusion15FusionCallbacksIS1K_NS1O_17LinearCombinationISI_fSI_fLNS_15FloatRoundStyleE2EEESH_S1N_JEEENS4_5SM1004TMEM4LOAD26SM100_TMEM_LOAD_32dp32b64xES13_NS14_INS15_ILi2ELi4ELi3EEES18_NSW_INS5_IJS19_SF_EEENS5_IJSF_SB_EEEEEEENS4_39AutoVectorizingCopyWithAssumedAlignmentILi128EEENS4_14SM90_TMA_STOREES22_S24_S24_EEEvvEEEEvNT_6ParamsE --------------------------
	.section	.nv.constant0._ZN7cutlass13device_kernelINS_4gemm6kernel13GemmUniversalIN4cute5tupleIJiiiiEEENS1_10collective13CollectiveMmaINS1_35MainloopSm100TmaUmmaWarpSpecializedILi6ELi2ELi4ENS5_IJNS4_1CILi1EEESB_SB_EEEEENS5_IJNSA_ILi128EEENSA_ILi64EEENSA_ILi32EEEEEENS_12float_e5m2_tENS5_IJlSB_lEEESI_SJ_NS4_8TiledMMAINS4_8MMA_AtomIJNS4_10MMA_TraitsINS4_19SM100_MMA_F8F6F4_SSEJSI_SI_fSE_SF_NS4_17integral_constantINS4_4UMMA5MajorELSQ_0EEESR_NSO_INSP_7ScaleInELSS_0EEEST_EEEEEENS4_6LayoutISC_NS5_IJNSA_ILi0EEESX_SX_EEEEENS5_IJNS4_10UnderscoreES10_S10_EEEEENS4_13SM90_TMA_LOADENS4_14ComposedLayoutINS4_7SwizzleILi1ELi4ELi3EEENS4_18smem_ptr_flag_bitsILi8EEENSW_INS5_IJNSA_ILi8EEESG_EEENS5_IJSG_SB_EEEEEEEvNS4_8identityES13_S1D_vS1E_EENS_8epilogue10collective18CollectiveEpilogueINS1G_23Sm100TmaWarpSpecializedILi1ELi1ELi64ELb0ELb0EEEJSH_NS5_IJNSW_ISE_SB_EENSW_ISF_SB_EEEEESI_SJ_SI_SJ_NS1G_6fusion15FusionCallbacksIS1K_NS1O_17LinearCombinationISI_fSI_fLNS_15FloatRoundStyleE2EEESH_S1N_JEEENS4_5SM1004TMEM4LOAD26SM100_TMEM_LOAD_32dp32b64xES13_NS14_INS15_ILi2ELi4ELi3EEES18_NSW_INS5_IJS19_SF_EEENS5_IJSF_SB_EEEEEEENS4_39AutoVectorizingCopyWithAssumedAlignmentILi128EEENS4_14SM90_TMA_STOREES22_S24_S24_EEEvvEEEEvNT_6ParamsE,"a",@progbits
	.sectionflags	@""
	.align	4
.nv.constant0._ZN7cutlass13device_kernelINS_4gemm6kernel13GemmUniversalIN4cute5tupleIJiiiiEEENS1_10collective13CollectiveMmaINS1_35MainloopSm100TmaUmmaWarpSpecializedILi6ELi2ELi4ENS5_IJNS4_1CILi1EEESB_SB_EEEEENS5_IJNSA_ILi128EEENSA_ILi64EEENSA_ILi32EEEEEENS_12float_e5m2_tENS5_IJlSB_lEEESI_SJ_NS4_8TiledMMAINS4_8MMA_AtomIJNS4_10MMA_TraitsINS4_19SM100_MMA_F8F6F4_SSEJSI_SI_fSE_SF_NS4_17integral_constantINS4_4UMMA5MajorELSQ_0EEESR_NSO_INSP_7ScaleInELSS_0EEEST_EEEEEENS4_6LayoutISC_NS5_IJNSA_ILi0EEESX_SX_EEEEENS5_IJNS4_10UnderscoreES10_S10_EEEEENS4_13SM90_TMA_LOADENS4_14ComposedLayoutINS4_7SwizzleILi1ELi4ELi3EEENS4_18smem_ptr_flag_bitsILi8EEENSW_INS5_IJNSA_ILi8EEESG_EEENS5_IJSG_SB_EEEEEEEvNS4_8identityES13_S1D_vS1E_EENS_8epilogue10collective18CollectiveEpilogueINS1G_23Sm100TmaWarpSpecializedILi1ELi1ELi64ELb0ELb0EEEJSH_NS5_IJNSW_ISE_SB_EENSW_ISF_SB_EEEEESI_SJ_SI_SJ_NS1G_6fusion15FusionCallbacksIS1K_NS1O_17LinearCombinationISI_fSI_fLNS_15FloatRoundStyleE2EEESH_S1N_JEEENS4_5SM1004TMEM4LOAD26SM100_TMEM_LOAD_32dp32b64xES13_NS14_INS15_ILi2ELi4ELi3EEES18_NSW_INS5_IJS19_SF_EEENS5_IJSF_SB_EEEEEEENS4_39AutoVectorizingCopyWithAssumedAlignmentILi128EEENS4_14SM90_TMA_STOREES22_S24_S24_EEEvvEEEEvNT_6ParamsE:
	.zero		2944


//--------------------- SYMBOLS --------------------------

	.type		.nv.reservedSmem.offset0,@object
	.size		.nv.reservedSmem.offset0,0x4
	.type		.nv.reservedSmem.cap,@object
	.size		.nv.reservedSmem.cap,0x4
	.type		__assertfail,@function
